// auto-generated by cutlass_sweep.gemm — config: {"arch": "sm_100", "cluster_m": 1, "cluster_n": 4, "dtype": "bf16", "dtype_b": "bf16", "layout": "nt", "stages": 0, "tile_k": 64, "tile_m": 128, "tile_n": 64}
#include "cutlass/cutlass.h"
#include "cutlass/gemm/collective/collective_builder.hpp"
#include "cutlass/gemm/device/gemm_universal_adapter.h"
#include "cutlass/gemm/kernel/gemm_universal.hpp"
#include "cutlass/epilogue/collective/collective_builder.hpp"

using ElemA = cutlass::bfloat16_t;
using ElemB = cutlass::bfloat16_t;
using ElemCD = cutlass::bfloat16_t;
using Acc  = float;
using TileShape    = cute::Shape<cute::_128, cute::_64, cute::_64>;
using ClusterShape = cute::Shape<cute::_1, cute::_4, cute::_1>;

using CollectiveEpilogue = typename cutlass::epilogue::collective::CollectiveBuilder<
    cutlass::arch::Sm100, cutlass::arch::OpClassTensorOp,
    TileShape, ClusterShape,
    cutlass::epilogue::collective::EpilogueTileAuto,
    Acc, Acc,
    ElemCD, cutlass::layout::RowMajor, 128 / cutlass::sizeof_bits<ElemCD>::value,
    ElemCD, cutlass::layout::RowMajor, 128 / cutlass::sizeof_bits<ElemCD>::value,
    cutlass::epilogue::collective::EpilogueScheduleAuto
  >::CollectiveOp;

using CollectiveMainloop = typename cutlass::gemm::collective::CollectiveBuilder<
    cutlass::arch::Sm100, cutlass::arch::OpClassTensorOp,
    ElemA, cutlass::layout::RowMajor, 128 / cutlass::sizeof_bits<ElemA>::value,
    ElemB, cutlass::layout::ColumnMajor, 128 / cutlass::sizeof_bits<ElemB>::value,
    Acc,
    TileShape, ClusterShape,
    cutlass::gemm::collective::StageCountAutoCarveout<static_cast<int>(sizeof(typename CollectiveEpilogue::SharedStorage))>,
    cutlass::gemm::collective::KernelScheduleAuto
  >::CollectiveOp;

using GemmKernel = cutlass::gemm::kernel::GemmUniversal<
    cute::Shape<int,int,int,int>,
    CollectiveMainloop,
    CollectiveEpilogue
>;
using Gemm = cutlass::gemm::device::GemmUniversalAdapter<GemmKernel>;

// Force the device kernel symbol into the cubin without needing a host main.
auto* _anchor = &cutlass::device_kernel<GemmKernel>;


// ===== COMPILED SASS (sm_100a) =====

	.target	sm_100a

	.elftype	@"ET_EXEC"


//--------------------- .note.nv.tkinfo           --------------------------
	.section	.note.nv.tkinfo,"",@"SHT_NOTE"
	.sectionflags	@"SHF_NOTE_NV_TKINFO"
	.tkinfo
        /*0018*/ 	.word	0x00000002
        /*0030*/ 	.string	""
        /*0030*/ 	.string	"ptxas"
        /*0030*/ 	.string	"Cuda compilation tools, release 13.0, V13.0.88"
        /*0030*/ 	.string	"Build cuda_13.0.r13.0/compiler.36424714_0"
        /*0030*/ 	.string	"-arch sm_100a -m 64 "



//--------------------- .note.nv.cuinfo           --------------------------
	.section	.note.nv.cuinfo,"",@"SHT_NOTE"
	.sectionflags	@"SHF_NOTE_NV_CUINFO"
        /*0018*/ 	.short	0x0002
        /*001a*/ 	.short	0x0064
        /*001c*/ 	.short	0x0082
	.zero		2


//--------------------- .nv.info                  --------------------------
	.section	.nv.info,"",@"SHT_CUDA_INFO"
	.align	4


	//----- nvinfo : EIATTR_REGCOUNT
	.align		4
        /*0000*/ 	.byte	0x04, 0x2f
        /*0002*/ 	.short	(.L_19 - .L_18)
	.align		4
.L_18:
        /*0004*/ 	.word	index@(_ZN7cutlass13device_kernelINS_4gemm6kernel13GemmUniversalIN4cute5tupleIJiiiiEEENS1_10collective13CollectiveMmaINS1_35MainloopSm100TmaUmmaWarpSpecializedILi8ELi2ELi4ENS5_IJNS4_1CILi1EEENSA_ILi4EEESB_EEEEENS5_IJNSA_ILi128EEENSA_ILi64EEESG_EEENS_10bfloat16_tENS5_IJlSB_lEEESI_SJ_NS4_8TiledMMAINS4_8MMA_AtomIJNS4_20SM100_MMA_F16BF16_SSISI_SI_fLi128ELi64ELNS4_4UMMA5MajorE0ELSO_0ELNSN_7ScaleInE0ELSP_0EEEEEENS4_6LayoutINS5_IJSB_SB_SB_EEENS5_IJNSA_ILi0EEESU_SU_EEEEENS5_IJNS4_10UnderscoreESX_SX_EEEEENS4_23SM90_TMA_LOAD_MULTICASTENS4_14ComposedLayoutINS4_7SwizzleILi3ELi4ELi3EEENS4_18smem_ptr_flag_bitsILi16EEENSS_INS5_IJNSA_ILi8EEESG_EEENS5_IJSG_SB_EEEEEEEvNS4_8identityENS4_13SM90_TMA_LOADES1A_vS1B_EENS_8epilogue10collective18CollectiveEpilogueINS1E_23Sm100TmaWarpSpecializedILi3ELi2ELi32ELb1ELb0EEEJSH_NS5_IJNSS_ISF_SB_EENSS_INSA_ILi32EEESB_EEEEESI_SJ_SI_SJ_NS1E_6fusion15FusionCallbacksIS1I_NS1N_17LinearCombinationISI_fSI_fLNS_15FloatRoundStyleE2EEESH_S1M_JEEENS4_5SM1004TMEM4LOAD26SM100_TMEM_LOAD_32dp32b32xES1C_NS11_INS12_ILi2ELi4ELi3EEES15_NSS_INS5_IJS16_S1K_EEENS5_IJS1K_SB_EEEEEEENS4_39AutoVectorizingCopyWithAssumedAlignmentILi128EEENS4_14SM90_TMA_STOREES21_S23_S23_EEEvvEEEEvNT_6ParamsE)
        /*0008*/ 	.word	0x00000077


	//----- nvinfo : EIATTR_FRAME_SIZE
	.align		4
.L_19:
        /*000c*/ 	.byte	0x04, 0x11
        /*000e*/ 	.short	(.L_21 - .L_20)
	.align		4
.L_20:
        /*0010*/ 	.word	index@($__internal_2_$__cuda_sm10x_tcgen05_guardrail_trap_unallocated_columns_being_dealloced)
        /*0014*/ 	.word	0x00000000


	//----- nvinfo : EIATTR_FRAME_SIZE
	.align		4
.L_21:
        /*0018*/ 	.byte	0x04, 0x11
        /*001a*/ 	.short	(.L_23 - .L_22)
	.align		4
.L_22:
        /*001c*/ 	.word	index@($__internal_1_$__cuda_sm10x_tcgen05_guardrail_trap_phase_invalid_during_alloc)
        /*0020*/ 	.word	0x00000000


	//----- nvinfo : EIATTR_FRAME_SIZE
	.align		4
.L_23:
        /*0024*/ 	.byte	0x04, 0x11
        /*0026*/ 	.short	(.L_25 - .L_24)
	.align		4
.L_24:
        /*0028*/ 	.word	index@($__internal_0_$__cuda_sm10x_tcgen05_guardrail_trap_col_being_dealloced_not_returned_by_alloc)
        /*002c*/ 	.word	0x00000000


	//----- nvinfo : EIATTR_FRAME_SIZE
	.align		4
.L_25:
        /*0030*/ 	.byte	0x04, 0x11
        /*0032*/ 	.short	(.L_27 - .L_26)
	.align		4
.L_26:
        /*0034*/ 	.word	index@(_ZN7cutlass13device_kernelINS_4gemm6kernel13GemmUniversalIN4cute5tupleIJiiiiEEENS1_10collective13CollectiveMmaINS1_35MainloopSm100TmaUmmaWarpSpecializedILi8ELi2ELi4ENS5_IJNS4_1CILi1EEENSA_ILi4EEESB_EEEEENS5_IJNSA_ILi128EEENSA_ILi64EEESG_EEENS_10bfloat16_tENS5_IJlSB_lEEESI_SJ_NS4_8TiledMMAINS4_8MMA_AtomIJNS4_20SM100_MMA_F16BF16_SSISI_SI_fLi128ELi64ELNS4_4UMMA5MajorE0ELSO_0ELNSN_7ScaleInE0ELSP_0EEEEEENS4_6LayoutINS5_IJSB_SB_SB_EEENS5_IJNSA_ILi0EEESU_SU_EEEEENS5_IJNS4_10UnderscoreESX_SX_EEEEENS4_23SM90_TMA_LOAD_MULTICASTENS4_14ComposedLayoutINS4_7SwizzleILi3ELi4ELi3EEENS4_18smem_ptr_flag_bitsILi16EEENSS_INS5_IJNSA_ILi8EEESG_EEENS5_IJSG_SB_EEEEEEEvNS4_8identityENS4_13SM90_TMA_LOADES1A_vS1B_EENS_8epilogue10collective18CollectiveEpilogueINS1E_23Sm100TmaWarpSpecializedILi3ELi2ELi32ELb1ELb0EEEJSH_NS5_IJNSS_ISF_SB_EENSS_INSA_ILi32EEESB_EEEEESI_SJ_SI_SJ_NS1E_6fusion15FusionCallbacksIS1I_NS1N_17LinearCombinationISI_fSI_fLNS_15FloatRoundStyleE2EEESH_S1M_JEEENS4_5SM1004TMEM4LOAD26SM100_TMEM_LOAD_32dp32b32xES1C_NS11_INS12_ILi2ELi4ELi3EEES15_NSS_INS5_IJS16_S1K_EEENS5_IJS1K_SB_EEEEEEENS4_39AutoVectorizingCopyWithAssumedAlignmentILi128EEENS4_14SM90_TMA_STOREES21_S23_S23_EEEvvEEEEvNT_6ParamsE)
        /*0038*/ 	.word	0x00000000


	//----- nvinfo : EIATTR_MIN_STACK_SIZE
	.align		4
.L_27:
        /*003c*/ 	.byte	0x04, 0x12
        /*003e*/ 	.short	(.L_29 - .L_28)
	.align		4
.L_28:
        /*0040*/ 	.word	index@(_ZN7cutlass13device_kernelINS_4gemm6kernel13GemmUniversalIN4cute5tupleIJiiiiEEENS1_10collective13CollectiveMmaINS1_35MainloopSm100TmaUmmaWarpSpecializedILi8ELi2ELi4ENS5_IJNS4_1CILi1EEENSA_ILi4EEESB_EEEEENS5_IJNSA_ILi128EEENSA_ILi64EEESG_EEENS_10bfloat16_tENS5_IJlSB_lEEESI_SJ_NS4_8TiledMMAINS4_8MMA_AtomIJNS4_20SM100_MMA_F16BF16_SSISI_SI_fLi128ELi64ELNS4_4UMMA5MajorE0ELSO_0ELNSN_7ScaleInE0ELSP_0EEEEEENS4_6LayoutINS5_IJSB_SB_SB_EEENS5_IJNSA_ILi0EEESU_SU_EEEEENS5_IJNS4_10UnderscoreESX_SX_EEEEENS4_23SM90_TMA_LOAD_MULTICASTENS4_14ComposedLayoutINS4_7SwizzleILi3ELi4ELi3EEENS4_18smem_ptr_flag_bitsILi16EEENSS_INS5_IJNSA_ILi8EEESG_EEENS5_IJSG_SB_EEEEEEEvNS4_8identityENS4_13SM90_TMA_LOADES1A_vS1B_EENS_8epilogue10collective18CollectiveEpilogueINS1E_23Sm100TmaWarpSpecializedILi3ELi2ELi32ELb1ELb0EEEJSH_NS5_IJNSS_ISF_SB_EENSS_INSA_ILi32EEESB_EEEEESI_SJ_SI_SJ_NS1E_6fusion15FusionCallbacksIS1I_NS1N_17LinearCombinationISI_fSI_fLNS_15FloatRoundStyleE2EEESH_S1M_JEEENS4_5SM1004TMEM4LOAD26SM100_TMEM_LOAD_32dp32b32xES1C_NS11_INS12_ILi2ELi4ELi3EEES15_NSS_INS5_IJS16_S1K_EEENS5_IJS1K_SB_EEEEEEENS4_39AutoVectorizingCopyWithAssumedAlignmentILi128EEENS4_14SM90_TMA_STOREES21_S23_S23_EEEvvEEEEvNT_6ParamsE)
        /*0044*/ 	.word	0x00000000
.L_29:


//--------------------- .nv.compat                --------------------------
	.section	.nv.compat,"",@"SHT_CUDA_COMPAT_INFO"
	.align	4
        /*0000*/ 	.byte	0x02, 0x09, 0x01, 0x00, 0x02, 0x02, 0x02, 0x00, 0x02, 0x05, 0x05, 0x00, 0x03, 0x07, 0x01, 0x01
        /*0010*/ 	.byte	0x02, 0x03, 0x01, 0x00, 0x02, 0x06, 0x01, 0x00, 0x04, 0x0b, 0x08, 0x00, 0x09, 0x00, 0x00, 0x00
        /*0020*/ 	.byte	0x00, 0x00, 0x00, 0x00


//--------------------- .nv.info._ZN7cutlass13device_kernelINS_4gemm6kernel13GemmUniversalIN4cute5tupleIJiiiiEEENS1_10collective13CollectiveMmaINS1_35MainloopSm100TmaUmmaWarpSpecializedILi8ELi2ELi4ENS5_IJNS4_1CILi1EEENSA_ILi4EEESB_EEEEENS5_IJNSA_ILi128EEENSA_ILi64EEESG_EEENS_10bfloat16_tENS5_IJlSB_lEEESI_SJ_NS4_8TiledMMAINS4_8MMA_AtomIJNS4_20SM100_MMA_F16BF16_SSISI_SI_fLi128ELi64ELNS4_4UMMA5MajorE0ELSO_0ELNSN_7ScaleInE0ELSP_0EEEEEENS4_6LayoutINS5_IJSB_SB_SB_EEENS5_IJNSA_ILi0EEESU_SU_EEEEENS5_IJNS4_10UnderscoreESX_SX_EEEEENS4_23SM90_TMA_LOAD_MULTICASTENS4_14ComposedLayoutINS4_7SwizzleILi3ELi4ELi3EEENS4_18smem_ptr_flag_bitsILi16EEENSS_INS5_IJNSA_ILi8EEESG_EEENS5_IJSG_SB_EEEEEEEvNS4_8identityENS4_13SM90_TMA_LOADES1A_vS1B_EENS_8epilogue10collective18CollectiveEpilogueINS1E_23Sm100TmaWarpSpecializedILi3ELi2ELi32ELb1ELb0EEEJSH_NS5_IJNSS_ISF_SB_EENSS_INSA_ILi32EEESB_EEEEESI_SJ_SI_SJ_NS1E_6fusion15FusionCallbacksIS1I_NS1N_17LinearCombinationISI_fSI_fLNS_15FloatRoundStyleE2EEESH_S1M_JEEENS4_5SM1004TMEM4LOAD26SM100_TMEM_LOAD_32dp32b32xES1C_NS11_INS12_ILi2ELi4ELi3EEES15_NSS_INS5_IJS16_S1K_EEENS5_IJS1K_SB_EEEEEEENS4_39AutoVectorizingCopyWithAssumedAlignmentILi128EEENS4_14SM90_TMA_STOREES21_S23_S23_EEEvvEEEEvNT_6ParamsE --------------------------
	.section	.nv.info._ZN7cutlass13device_kernelINS_4gemm6kernel13GemmUniversalIN4cute5tupleIJiiiiEEENS1_10collective13CollectiveMmaINS1_35MainloopSm100TmaUmmaWarpSpecializedILi8ELi2ELi4ENS5_IJNS4_1CILi1EEENSA_ILi4EEESB_EEEEENS5_IJNSA_ILi128EEENSA_ILi64EEESG_EEENS_10bfloat16_tENS5_IJlSB_lEEESI_SJ_NS4_8TiledMMAINS4_8MMA_AtomIJNS4_20SM100_MMA_F16BF16_SSISI_SI_fLi128ELi64ELNS4_4UMMA5MajorE0ELSO_0ELNSN_7ScaleInE0ELSP_0EEEEEENS4_6LayoutINS5_IJSB_SB_SB_EEENS5_IJNSA_ILi0EEESU_SU_EEEEENS5_IJNS4_10UnderscoreESX_SX_EEEEENS4_23SM90_TMA_LOAD_MULTICASTENS4_14ComposedLayoutINS4_7SwizzleILi3ELi4ELi3EEENS4_18smem_ptr_flag_bitsILi16EEENSS_INS5_IJNSA_ILi8EEESG_EEENS5_IJSG_SB_EEEEEEEvNS4_8identityENS4_13SM90_TMA_LOADES1A_vS1B_EENS_8epilogue10collective18CollectiveEpilogueINS1E_23Sm100TmaWarpSpecializedILi3ELi2ELi32ELb1ELb0EEEJSH_NS5_IJNSS_ISF_SB_EENSS_INSA_ILi32EEESB_EEEEESI_SJ_SI_SJ_NS1E_6fusion15FusionCallbacksIS1I_NS1N_17LinearCombinationISI_fSI_fLNS_15FloatRoundStyleE2EEESH_S1M_JEEENS4_5SM1004TMEM4LOAD26SM100_TMEM_LOAD_32dp32b32xES1C_NS11_INS12_ILi2ELi4ELi3EEES15_NSS_INS5_IJS16_S1K_EEENS5_IJS1K_SB_EEEEEEENS4_39AutoVectorizingCopyWithAssumedAlignmentILi128EEENS4_14SM90_TMA_STOREES21_S23_S23_EEEvvEEEEvNT_6ParamsE,"",@"SHT_CUDA_INFO"
	.sectionflags	@""
	.align	4


	//----- nvinfo : EIATTR_CUDA_API_VERSION
	.align		4
        /*0000*/ 	.byte	0x04, 0x37
        /*0002*/ 	.short	(.L_31 - .L_30)
.L_30:
        /*0004*/ 	.word	0x00000082


	//----- nvinfo : EIATTR_KPARAM_INFO
	.align		4
.L_31:
        /*0008*/ 	.byte	0x04, 0x17
        /*000a*/ 	.short	(.L_33 - .L_32)
.L_32:
        /*000c*/ 	.word	0x00000000
        /*0010*/ 	.short	0x0000
        /*0012*/ 	.short	0x0000
        /*0014*/ 	.byte	0x00, 0xf0, 0x01, 0x20


	//----- nvinfo : EIATTR_AT_ENTRY_FRAGMENTS
	.align		4
.L_33:
        /*0018*/ 	.byte	0x04, 0x4f
        /*001a*/ 	.short	(.L_35 - .L_34)


	//   ....[0]....
.L_34:
        /*001c*/ 	.word	0x00000006


	//----- nvinfo : EIATTR_RESERVED_SMEM_USED
	.align		4
.L_35:
        /*0020*/ 	.byte	0x01, 0x41
	.zero		2


	//----- nvinfo : EIATTR_SPARSE_MMA_MASK
	.align		4
        /*0024*/ 	.byte	0x03, 0x50
        /*0026*/ 	.short	0x0000


	//----- nvinfo : EIATTR_TCGEN05_1CTA_USED
	.align		4
        /*0028*/ 	.byte	0x01, 0x51
	.zero		2


	//----- nvinfo : EIATTR_MAXREG_COUNT
	.align		4
        /*002c*/ 	.byte	0x03, 0x1b
        /*002e*/ 	.short	0x00ff


	//----- nvinfo : EIATTR_NUM_BARRIERS
	.align		4
        /*0030*/ 	.byte	0x02, 0x4c
        /*0032*/ 	.byte	0x07
	.zero		1


	//----- nvinfo : EIATTR_EXTERNS
	.align		4
        /*0034*/ 	.byte	0x04, 0x0f
        /*0036*/ 	.short	(.L_37 - .L_36)


	//   ....[0]....
	.align		4
.L_36:
        /*0038*/ 	.word	index@(__assertfail)


	//----- nvinfo : EIATTR_MERCURY_ISA_VERSION
	.align		4
.L_37:
        /*003c*/ 	.byte	0x03, 0x5f
        /*003e*/ 	.short	0x0101


	//----- nvinfo : EIATTR_INT_WARP_WIDE_INSTR_OFFSETS
	.align		4
        /*0040*/ 	.byte	0x04, 0x31
        /*0042*/ 	.short	(.L_39 - .L_38)


	//   ....[0]....
.L_38:
        /*0044*/ 	.word	0x00004020


	//   ....[1]....
        /*0048*/ 	.word	0x00004040


	//   ....[2]....
        /*004c*/ 	.word	0x00004070


	//   ....[3]....
        /*0050*/ 	.word	0x00004c50


	//   ....[4]....
        /*0054*/ 	.word	0x00004cd0


	//   ....[5]....
        /*0058*/ 	.word	0x00004de0


	//   ....[6]....
        /*005c*/ 	.word	0x00004ef0


	//----- nvinfo : EIATTR_COOP_GROUP_MASK_REGIDS
	.align		4
.L_39:
        /*0060*/ 	.byte	0x04, 0x29
        /*0062*/ 	.short	(.L_41 - .L_40)


	//   ....[0]....
.L_40:
        /*0064*/ 	.word	0xffffffff


	//   ....[1]....
        /*0068*/ 	.word	0xffffffff


	//   ....[2]....
        /*006c*/ 	.word	0xffffffff


	//   ....[3]....
        /*0070*/ 	.word	0xffffffff


	//   ....[4]....
        /*0074*/ 	.word	0xffffffff


	//   ....[5]....
        /*0078*/ 	.word	0xffffffff


	//   ....[6]....
        /*007c*/ 	.word	0xffffffff


	//   ....[7]....
        /*0080*/ 	.word	0xffffffff


	//   ....[8]....
        /*0084*/ 	.word	0xffffffff


	//   ....[9]....
        /*0088*/ 	.word	0xffffffff


	//   ....[10]....
        /*008c*/ 	.word	0xffffffff


	//   ....[11]....
        /*0090*/ 	.word	0xffffffff


	//   ....[12]....
        /*0094*/ 	.word	0xffffffff


	//   ....[13]....
        /*0098*/ 	.word	0xffffffff


	//----- nvinfo : EIATTR_COOP_GROUP_INSTR_OFFSETS
	.align		4
.L_41:
        /*009c*/ 	.byte	0x04, 0x28
        /*009e*/ 	.short	(.L_43 - .L_42)


	//   ....[0]....
.L_42:
        /*00a0*/ 	.word	0x00000080


	//   ....[1]....
        /*00a4*/ 	.word	0x000004f0


	//   ....[2]....
        /*00a8*/ 	.word	0x00000750


	//   ....[3]....
        /*00ac*/ 	.word	0x000008d0


	//   ....[4]....
        /*00b0*/ 	.word	0x000009d0


	//   ....[5]....
        /*00b4*/ 	.word	0x00000b40


	//   ....[6]....
        /*00b8*/ 	.word	0x00000ce0


	//   ....[7]....
        /*00bc*/ 	.word	0x00000e90


	//   ....[8]....
        /*00c0*/ 	.word	0x00002140


	//   ....[9]....
        /*00c4*/ 	.word	0x00003270


	//   ....[10]....
        /*00c8*/ 	.word	0x00003480


	//   ....[11]....
        /*00cc*/ 	.word	0x000034b0


	//   ....[12]....
        /*00d0*/ 	.word	0x00003f00


	//   ....[13]....
        /*00d4*/ 	.word	0x00004130


	//----- nvinfo : EIATTR_VRC_CTA_INIT_COUNT
	.align		4
.L_43:
        /*00d8*/ 	.byte	0x02, 0x4a
        /*00da*/ 	.byte	0x80
	.zero		1


	//----- nvinfo : EIATTR_SYSCALL_OFFSETS
	.align		4
        /*00dc*/ 	.byte	0x04, 0x46
        /*00de*/ 	.short	(.L_45 - .L_44)


	//   ....[0]....
.L_44:
        /*00e0*/ 	.word	0x00005be0


	//   ....[1]....
        /*00e4*/ 	.word	0x00005cd0


	//   ....[2]....
        /*00e8*/ 	.word	0x00006570


	//   ....[3]....
        /*00ec*/ 	.word	0x00007240


	//----- nvinfo : EIATTR_MBARRIER_INSTR_OFFSETS
	.align		4
.L_45:
        /*00f0*/ 	.byte	0x04, 0x39
        /*00f2*/ 	.short	(.L_47 - .L_46)


	//   ....[0]....
.L_46:
        /*00f4*/ 	.word	0x00000630
        /*00f8*/ 	.word	0x000000ff
        /*00fc*/ 	.word	0x00000000
        /*0100*/ 	.short	0x0100
        /*0102*/ 	.byte	0x04
	.zero		1


	//   ....[1]....
        /*0104*/ 	.word	0x00000640
        /*0108*/ 	.word	0x000000ff
        /*010c*/ 	.word	0x00000040
        /*0110*/ 	.short	0x0100
        /*0112*/ 	.byte	0x04
	.zero		1


	//   ....[2]....
        /*0114*/ 	.word	0x00000650
        /*0118*/ 	.word	0x000000ff
        /*011c*/ 	.word	0x00000008
        /*0120*/ 	.short	0x0100
        /*0122*/ 	.byte	0x04
	.zero		1


	//   ....[3]....
        /*0124*/ 	.word	0x00000660
        /*0128*/ 	.word	0x000000ff
        /*012c*/ 	.word	0x00000048
        /*0130*/ 	.short	0x0100
        /*0132*/ 	.byte	0x04
	.zero		1


	//   ....[4]....
        /*0134*/ 	.word	0x00000670
        /*0138*/ 	.word	0x000000ff
        /*013c*/ 	.word	0x00000010
        /*0140*/ 	.short	0x0100
        /*0142*/ 	.byte	0x04
	.zero		1


	//   ....[5]....
        /*0144*/ 	.word	0x00000680
        /*0148*/ 	.word	0x000000ff
        /*014c*/ 	.word	0x00000050
        /*0150*/ 	.short	0x0100
        /*0152*/ 	.byte	0x04
	.zero		1


	//   ....[6]....
        /*0154*/ 	.word	0x00000690
        /*0158*/ 	.word	0x000000ff
        /*015c*/ 	.word	0x00000018
        /*0160*/ 	.short	0x0100
        /*0162*/ 	.byte	0x04
	.zero		1


	//   ....[7]....
        /*0164*/ 	.word	0x000006a0
        /*0168*/ 	.word	0x000000ff
        /*016c*/ 	.word	0x00000058
        /*0170*/ 	.short	0x0100
        /*0172*/ 	.byte	0x04
	.zero		1


	//   ....[8]....
        /*0174*/ 	.word	0x000006b0
        /*0178*/ 	.word	0x000000ff
        /*017c*/ 	.word	0x00000020
        /*0180*/ 	.short	0x0100
        /*0182*/ 	.byte	0x04
	.zero		1


	//   ....[9]....
        /*0184*/ 	.word	0x000006c0
        /*0188*/ 	.word	0x000000ff
        /*018c*/ 	.word	0x00000060
        /*0190*/ 	.short	0x0100
        /*0192*/ 	.byte	0x04
	.zero		1


	//   ....[10]....
        /*0194*/ 	.word	0x000006d0
        /*0198*/ 	.word	0x000000ff
        /*019c*/ 	.word	0x00000028
        /*01a0*/ 	.short	0x0100
        /*01a2*/ 	.byte	0x04
	.zero		1


	//   ....[11]....
        /*01a4*/ 	.word	0x000006e0
        /*01a8*/ 	.word	0x000000ff
        /*01ac*/ 	.word	0x00000068
        /*01b0*/ 	.short	0x0100
        /*01b2*/ 	.byte	0x04
	.zero		1


	//   ....[12]....
        /*01b4*/ 	.word	0x000006f0
        /*01b8*/ 	.word	0x000000ff
        /*01bc*/ 	.word	0x00000030
        /*01c0*/ 	.short	0x0100
        /*01c2*/ 	.byte	0x04
	.zero		1


	//   ....[13]....
        /*01c4*/ 	.word	0x00000700
        /*01c8*/ 	.word	0x000000ff
        /*01cc*/ 	.word	0x00000070
        /*01d0*/ 	.short	0x0100
        /*01d2*/ 	.byte	0x04
	.zero		1


	//   ....[14]....
        /*01d4*/ 	.word	0x00000710
        /*01d8*/ 	.word	0x000000ff
        /*01dc*/ 	.word	0x00000038
        /*01e0*/ 	.short	0x0100
        /*01e2*/ 	.byte	0x04
	.zero		1


	//   ....[15]....
        /*01e4*/ 	.word	0x00000720
        /*01e8*/ 	.word	0x000000ff
        /*01ec*/ 	.word	0x00000078
        /*01f0*/ 	.short	0x0100
        /*01f2*/ 	.byte	0x04
	.zero		1


	//   ....[16]....
        /*01f4*/ 	.word	0x00000860
        /*01f8*/ 	.word	0x000000ff
        /*01fc*/ 	.word	0x00000080
        /*0200*/ 	.short	0x0100
        /*0202*/ 	.byte	0x04
	.zero		1


	//   ....[17]....
        /*0204*/ 	.word	0x00000870
        /*0208*/ 	.word	0x000000ff
        /*020c*/ 	.word	0x00000098
        /*0210*/ 	.short	0x0100
        /*0212*/ 	.byte	0x04
	.zero		1


	//   ....[18]....
        /*0214*/ 	.word	0x00000880
        /*0218*/ 	.word	0x000000ff
        /*021c*/ 	.word	0x00000088
        /*0220*/ 	.short	0x0100
        /*0222*/ 	.byte	0x04
	.zero		1


	//   ....[19]....
        /*0224*/ 	.word	0x00000890
        /*0228*/ 	.word	0x000000ff
        /*022c*/ 	.word	0x000000a0
        /*0230*/ 	.short	0x0100
        /*0232*/ 	.byte	0x04
	.zero		1


	//   ....[20]....
        /*0234*/ 	.word	0x000008a0
        /*0238*/ 	.word	0x000000ff
        /*023c*/ 	.word	0x00000090
        /*0240*/ 	.short	0x0100
        /*0242*/ 	.byte	0x04
	.zero		1


	//   ....[21]....
        /*0244*/ 	.word	0x000008b0
        /*0248*/ 	.word	0x000000ff
        /*024c*/ 	.word	0x000000a8
        /*0250*/ 	.short	0x0100
        /*0252*/ 	.byte	0x04
	.zero		1


	//   ....[22]....
        /*0254*/ 	.word	0x000009a0
        /*0258*/ 	.word	0x000000ff
        /*025c*/ 	.word	0x000000b0
        /*0260*/ 	.short	0x0100
        /*0262*/ 	.byte	0x06
	.zero		1


	//   ....[23]....
        /*0264*/ 	.word	0x000009b0
        /*0268*/ 	.word	0x000000ff
        /*026c*/ 	.word	0x000000b8
        /*0270*/ 	.short	0x0100
        /*0272*/ 	.byte	0x06
	.zero		1


	//   ....[24]....
        /*0274*/ 	.word	0x00000af0
        /*0278*/ 	.word	0x000000ff
        /*027c*/ 	.word	0x000000c0
        /*0280*/ 	.short	0x0100
        /*0282*/ 	.byte	0x06
	.zero		1


	//   ....[25]....
        /*0284*/ 	.word	0x00000b00
        /*0288*/ 	.word	0x000000ff
        /*028c*/ 	.word	0x000000d0
        /*0290*/ 	.short	0x0100
        /*0292*/ 	.byte	0x06
	.zero		1


	//   ....[26]....
        /*0294*/ 	.word	0x00000b10
        /*0298*/ 	.word	0x000000ff
        /*029c*/ 	.word	0x000000c8
        /*02a0*/ 	.short	0x0100
        /*02a2*/ 	.byte	0x06
	.zero		1


	//   ....[27]....
        /*02a4*/ 	.word	0x00000b20
        /*02a8*/ 	.word	0x000000ff
        /*02ac*/ 	.word	0x000000d8
        /*02b0*/ 	.short	0x0100
        /*02b2*/ 	.byte	0x06
	.zero		1


	//   ....[28]....
        /*02b4*/ 	.word	0x00000c50
        /*02b8*/ 	.word	0x000000ff
        /*02bc*/ 	.word	0x000000e0
        /*02c0*/ 	.short	0x0100
        /*02c2*/ 	.byte	0x04
	.zero		1


	//   ....[29]....
        /*02c4*/ 	.word	0x00000c60
        /*02c8*/ 	.word	0x000000ff
        /*02cc*/ 	.word	0x00000100
        /*02d0*/ 	.short	0x0100
        /*02d2*/ 	.byte	0x04
	.zero		1


	//   ....[30]....
        /*02d4*/ 	.word	0x00000c70
        /*02d8*/ 	.word	0x000000ff
        /*02dc*/ 	.word	0x000000e8
        /*02e0*/ 	.short	0x0100
        /*02e2*/ 	.byte	0x04
	.zero		1


	//   ....[31]....
        /*02e4*/ 	.word	0x00000c80
        /*02e8*/ 	.word	0x000000ff
        /*02ec*/ 	.word	0x00000108
        /*02f0*/ 	.short	0x0100
        /*02f2*/ 	.byte	0x04
	.zero		1


	//   ....[32]....
        /*02f4*/ 	.word	0x00000c90
        /*02f8*/ 	.word	0x000000ff
        /*02fc*/ 	.word	0x000000f0
        /*0300*/ 	.short	0x0100
        /*0302*/ 	.byte	0x04
	.zero		1


	//   ....[33]....
        /*0304*/ 	.word	0x00000ca0
        /*0308*/ 	.word	0x000000ff
        /*030c*/ 	.word	0x00000110
        /*0310*/ 	.short	0x0100
        /*0312*/ 	.byte	0x04
	.zero		1


	//   ....[34]....
        /*0314*/ 	.word	0x00000cb0
        /*0318*/ 	.word	0x000000ff
        /*031c*/ 	.word	0x000000f8
        /*0320*/ 	.short	0x0100
        /*0322*/ 	.byte	0x04
	.zero		1


	//   ....[35]....
        /*0324*/ 	.word	0x00000cc0
        /*0328*/ 	.word	0x000000ff
        /*032c*/ 	.word	0x00000118
        /*0330*/ 	.short	0x0100
        /*0332*/ 	.byte	0x04
	.zero		1


	//   ....[36]....
        /*0334*/ 	.word	0x00000db0
        /*0338*/ 	.word	0x000000ff
        /*033c*/ 	.word	0x00000120
        /*0340*/ 	.short	0x0100
        /*0342*/ 	.byte	0x04
	.zero		1


	//   ....[37]....
        /*0344*/ 	.word	0x00000dc0
        /*0348*/ 	.word	0x000000ff
        /*034c*/ 	.word	0x00000130
        /*0350*/ 	.short	0x0100
        /*0352*/ 	.byte	0x04
	.zero		1


	//   ....[38]....
        /*0354*/ 	.word	0x00000dd0
        /*0358*/ 	.word	0x000000ff
        /*035c*/ 	.word	0x00000128
        /*0360*/ 	.short	0x0100
        /*0362*/ 	.byte	0x04
	.zero		1


	//   ....[39]....
        /*0364*/ 	.word	0x00000de0
        /*0368*/ 	.word	0x000000ff
        /*036c*/ 	.word	0x00000138
        /*0370*/ 	.short	0x0100
        /*0372*/ 	.byte	0x04
	.zero		1


	//   ....[40]....
        /*0374*/ 	.word	0x000019e0
        /*0378*/ 	.word	0x00000000
        /*037c*/ 	.word	0x00000130
        /*0380*/ 	.short	0x010a
        /*0382*/ 	.byte	0xff
	.zero		1


	//   ....[41]....
        /*0384*/ 	.word	0x00001a00
        /*0388*/ 	.word	0x00000000
        /*038c*/ 	.word	0x00000120
        /*0390*/ 	.short	0x0101
        /*0392*/ 	.byte	0xff
	.zero		1


	//   ....[42]....
        /*0394*/ 	.word	0x00001ac0
        /*0398*/ 	.word	0x000000ff
        /*039c*/ 	.word	0x00000040
        /*03a0*/ 	.short	0x010a
        /*03a2*/ 	.byte	0x04
	.zero		1


	//   ....[43]....
        /*03a4*/ 	.word	0x00001b40
        /*03a8*/ 	.word	0x000000ff
        /*03ac*/ 	.word	0x00000040
        /*03b0*/ 	.short	0x010a
        /*03b2*/ 	.byte	0x21
	.zero		1


	//   ....[44]....
        /*03b4*/ 	.word	0x00001ce0
        /*03b8*/ 	.word	0x000000ff
        /*03bc*/ 	.word	0x00000040
        /*03c0*/ 	.short	0x010a
        /*03c2*/ 	.byte	0x07
	.zero		1


	//   ....[45]....
        /*03c4*/ 	.word	0x00001e00
        /*03c8*/ 	.word	0x000000ff
        /*03cc*/ 	.word	0x000000b8
        /*03d0*/ 	.short	0x0101
        /*03d2*/ 	.byte	0x0d
	.zero		1


	//   ....[46]....
        /*03d4*/ 	.word	0x00001e20
        /*03d8*/ 	.word	0x000000ff
        /*03dc*/ 	.word	0x00000040
        /*03e0*/ 	.short	0x010a
        /*03e2*/ 	.byte	0x04
	.zero		1


	//   ....[47]....
        /*03e4*/ 	.word	0x00001ea0
        /*03e8*/ 	.word	0x000000ff
        /*03ec*/ 	.word	0x00000040
        /*03f0*/ 	.short	0x010a
        /*03f2*/ 	.byte	0x11
	.zero		1


	//   ....[48]....
        /*03f4*/ 	.word	0x00002030
        /*03f8*/ 	.word	0x000000ff
        /*03fc*/ 	.word	0x00000040
        /*0400*/ 	.short	0x010a
        /*0402*/ 	.byte	0x06
	.zero		1


	//   ....[49]....
        /*0404*/ 	.word	0x00002170
        /*0408*/ 	.word	0x00000003
        /*040c*/ 	.word	0x000000c0
        /*0410*/ 	.short	0x010a
        /*0412*/ 	.byte	0xff
	.zero		1


	//   ....[50]....
        /*0414*/ 	.word	0x000022c0
        /*0418*/ 	.word	0x00000000
        /*041c*/ 	.word	0x00000000
        /*0420*/ 	.short	0x0101
        /*0422*/ 	.byte	0xff
	.zero		1


	//   ....[51]....
        /*0424*/ 	.word	0x00002880
        /*0428*/ 	.word	0x000000ff
        /*042c*/ 	.word	0x00000000
        /*0430*/ 	.short	0x010a
        /*0432*/ 	.byte	0x04
	.zero		1


	//   ....[52]....
        /*0434*/ 	.word	0x00002910
        /*0438*/ 	.word	0x000000ff
        /*043c*/ 	.word	0x00000000
        /*0440*/ 	.short	0x010a
        /*0442*/ 	.byte	0x05
	.zero		1


	//   ....[53]....
        /*0444*/ 	.word	0x000029a0
        /*0448*/ 	.word	0x000000ff
        /*044c*/ 	.word	0x00000000
        /*0450*/ 	.short	0x010a
        /*0452*/ 	.byte	0x05
	.zero		1


	//   ....[54]....
        /*0454*/ 	.word	0x00002a30
        /*0458*/ 	.word	0x000000ff
        /*045c*/ 	.word	0x00000000
        /*0460*/ 	.short	0x010a
        /*0462*/ 	.byte	0x05
	.zero		1


	//   ....[55]....
        /*0464*/ 	.word	0x00002ac0
        /*0468*/ 	.word	0x000000ff
        /*046c*/ 	.word	0x00000000
        /*0470*/ 	.short	0x010a
        /*0472*/ 	.byte	0x05
	.zero		1


	//   ....[56]....
        /*0474*/ 	.word	0x00002b50
        /*0478*/ 	.word	0x000000ff
        /*047c*/ 	.word	0x00000000
        /*0480*/ 	.short	0x010a
        /*0482*/ 	.byte	0x05
	.zero		1


	//   ....[57]....
        /*0484*/ 	.word	0x00002be0
        /*0488*/ 	.word	0x000000ff
        /*048c*/ 	.word	0x00000000
        /*0490*/ 	.short	0x010a
        /*0492*/ 	.byte	0x05
	.zero		1


	//   ....[58]....
        /*0494*/ 	.word	0x00002c80
        /*0498*/ 	.word	0x00000000
        /*049c*/ 	.word	0x00000000
        /*04a0*/ 	.short	0x010a
        /*04a2*/ 	.byte	0xff
	.zero		1


	//   ....[59]....
        /*04a4*/ 	.word	0x00002dc0
        /*04a8*/ 	.word	0x00000002
        /*04ac*/ 	.word	0x00000120
        /*04b0*/ 	.short	0x010a
        /*04b2*/ 	.byte	0xff
	.zero		1


	//   ....[60]....
        /*04b4*/ 	.word	0x00002e20
        /*04b8*/ 	.word	0x00000004
        /*04bc*/ 	.word	0x00000000
        /*04c0*/ 	.short	0x0101
        /*04c2*/ 	.byte	0xff
	.zero		1


	//   ....[61]....
        /*04c4*/ 	.word	0x00002e40
        /*04c8*/ 	.word	0x000000ff
        /*04cc*/ 	.word	0x000000d0
        /*04d0*/ 	.short	0x010a
        /*04d2*/ 	.byte	0x04
	.zero		1


	//   ....[62]....
        /*04d4*/ 	.word	0x00002f60
        /*04d8*/ 	.word	0x00000002
        /*04dc*/ 	.word	0x000000c0
        /*04e0*/ 	.short	0x010a
        /*04e2*/ 	.byte	0xff
	.zero		1


	//   ....[63]....
        /*04e4*/ 	.word	0x00003070
        /*04e8*/ 	.word	0x00000002
        /*04ec*/ 	.word	0x00000000
        /*04f0*/ 	.short	0x0101
        /*04f2*/ 	.byte	0xff
	.zero		1


	//   ....[64]....
        /*04f4*/ 	.word	0x00003100
        /*04f8*/ 	.word	0x000000ff
        /*04fc*/ 	.word	0x000000d0
        /*0500*/ 	.short	0x0106
        /*0502*/ 	.byte	0x04
	.zero		1


	//   ....[65]....
        /*0504*/ 	.word	0x00003120
        /*0508*/ 	.word	0x000000ff
        /*050c*/ 	.word	0x000000d0
        /*0510*/ 	.short	0x010a
        /*0512*/ 	.byte	0x04
	.zero		1


	//   ....[66]....
        /*0514*/ 	.word	0x000031b0
        /*0518*/ 	.word	0x000000ff
        /*051c*/ 	.word	0x000000d0
        /*0520*/ 	.short	0x0106
        /*0522*/ 	.byte	0x07
	.zero		1


	//   ....[67]....
        /*0524*/ 	.word	0x000031f0
        /*0528*/ 	.word	0x00000000
        /*052c*/ 	.word	0x000000d0
        /*0530*/ 	.short	0x010a
        /*0532*/ 	.byte	0xff
	.zero		1


	//   ....[68]....
        /*0534*/ 	.word	0x00003750
        /*0538*/ 	.word	0x00000000
        /*053c*/ 	.word	0x000000c0
        /*0540*/ 	.short	0x010a
        /*0542*/ 	.byte	0xff
	.zero		1


	//   ....[69]....
        /*0544*/ 	.word	0x00003860
        /*0548*/ 	.word	0x00000003
        /*054c*/ 	.word	0x00000000
        /*0550*/ 	.short	0x0101
        /*0552*/ 	.byte	0xff
	.zero		1


	//   ....[70]....
        /*0554*/ 	.word	0x00003870
        /*0558*/ 	.word	0x000000ff
        /*055c*/ 	.word	0x00000000
        /*0560*/ 	.short	0x010a
        /*0562*/ 	.byte	0x04
	.zero		1


	//   ....[71]....
        /*0564*/ 	.word	0x00003890
        /*0568*/ 	.word	0x000000ff
        /*056c*/ 	.word	0x00000100
        /*0570*/ 	.short	0x010a
        /*0572*/ 	.byte	0x1e
	.zero		1


	//   ....[72]....
        /*0574*/ 	.word	0x00003960
        /*0578*/ 	.word	0x000000ff
        /*057c*/ 	.word	0x00000000
        /*0580*/ 	.short	0x010a
        /*0582*/ 	.byte	0x05
	.zero		1


	//   ....[73]....
        /*0584*/ 	.word	0x00003aa0
        /*0588*/ 	.word	0x000000ff
        /*058c*/ 	.word	0x00000000
        /*0590*/ 	.short	0x010a
        /*0592*/ 	.byte	0x04
	.zero		1


	//   ....[74]....
        /*0594*/ 	.word	0x00003d30
        /*0598*/ 	.word	0x000000ff
        /*059c*/ 	.word	0x00000000
        /*05a0*/ 	.short	0x010a
        /*05a2*/ 	.byte	0x04
	.zero		1


	//   ....[75]....
        /*05a4*/ 	.word	0x00003dc0
        /*05a8*/ 	.word	0x000000ff
        /*05ac*/ 	.word	0x00000000
        /*05b0*/ 	.short	0x010a
        /*05b2*/ 	.byte	0x05
	.zero		1


	//   ....[76]....
        /*05b4*/ 	.word	0x00003e50
        /*05b8*/ 	.word	0x000000ff
        /*05bc*/ 	.word	0x00000000
        /*05c0*/ 	.short	0x010a
        /*05c2*/ 	.byte	0x05
	.zero		1


	//   ....[77]....
        /*05c4*/ 	.word	0x00003ee0
        /*05c8*/ 	.word	0x000000ff
        /*05cc*/ 	.word	0x00000000
        /*05d0*/ 	.short	0x010a
        /*05d2*/ 	.byte	0x04
	.zero		1


	//   ....[78]....
        /*05d4*/ 	.word	0x00004380
        /*05d8*/ 	.word	0x0000000c
        /*05dc*/ 	.word	0x000000c0
        /*05e0*/ 	.short	0x010a
        /*05e2*/ 	.byte	0xff
	.zero		1


	//   ....[79]....
        /*05e4*/ 	.word	0x000044f0
        /*05e8*/ 	.word	0x00000000
        /*05ec*/ 	.word	0x00000000
        /*05f0*/ 	.short	0x0101
        /*05f2*/ 	.byte	0xff
	.zero		1


	//   ....[80]....
        /*05f4*/ 	.word	0x00004970
        /*05f8*/ 	.word	0x000000ff
        /*05fc*/ 	.word	0x000000b8
        /*0600*/ 	.short	0x010a
        /*0602*/ 	.byte	0x18
	.zero		1


	//   ....[81]....
        /*0604*/ 	.word	0x00004b30
        /*0608*/ 	.word	0x000000ff
        /*060c*/ 	.word	0x00000098
        /*0610*/ 	.short	0x010a
        /*0612*/ 	.byte	0x04
	.zero		1


	//   ....[82]....
        /*0614*/ 	.word	0x00004d10
        /*0618*/ 	.word	0x000000ff
        /*061c*/ 	.word	0x00000080
        /*0620*/ 	.short	0x010b
        /*0622*/ 	.byte	0x04
	.zero		1


	//   ....[83]....
        /*0624*/ 	.word	0x00004d20
        /*0628*/ 	.word	0x000000ff
        /*062c*/ 	.word	0x00000000
        /*0630*/ 	.short	0x0101
        /*0632*/ 	.byte	0x14
	.zero		1


	//   ....[84]....
        /*0634*/ 	.word	0x00004d30
        /*0638*/ 	.word	0x000000ff
        /*063c*/ 	.word	0x00000098
        /*0640*/ 	.short	0x010a
        /*0642*/ 	.byte	0x05
	.zero		1


	//   ....[85]....
        /*0644*/ 	.word	0x00004f30
        /*0648*/ 	.word	0x000000ff
        /*064c*/ 	.word	0x00000080
        /*0650*/ 	.short	0x010b
        /*0652*/ 	.byte	0x05
	.zero		1


	//   ....[86]....
        /*0654*/ 	.word	0x00004f40
        /*0658*/ 	.word	0x000000ff
        /*065c*/ 	.word	0x00000000
        /*0660*/ 	.short	0x0101
        /*0662*/ 	.byte	0x04
	.zero		1


	//   ....[87]....
        /*0664*/ 	.word	0x00004fe0
        /*0668*/ 	.word	0x000000ff
        /*066c*/ 	.word	0x00000000
        /*0670*/ 	.short	0x010a
        /*0672*/ 	.byte	0x04
	.zero		1


	//   ....[88]....
        /*0674*/ 	.word	0x00005070
        /*0678*/ 	.word	0x000000ff
        /*067c*/ 	.word	0x00000000
        /*0680*/ 	.short	0x010a
        /*0682*/ 	.byte	0x05
	.zero		1


	//   ....[89]....
        /*0684*/ 	.word	0x00005110
        /*0688*/ 	.word	0x00000000
        /*068c*/ 	.word	0x00000000
        /*0690*/ 	.short	0x010a
        /*0692*/ 	.byte	0xff
	.zero		1


	//   ....[90]....
        /*0694*/ 	.word	0x00005470
        /*0698*/ 	.word	0x00000003
        /*069c*/ 	.word	0x000000c0
        /*06a0*/ 	.short	0x010a
        /*06a2*/ 	.byte	0xff
	.zero		1


	//   ....[91]....
        /*06a4*/ 	.word	0x000055f0
        /*06a8*/ 	.word	0x00000000
        /*06ac*/ 	.word	0x00000000
        /*06b0*/ 	.short	0x0101
        /*06b2*/ 	.byte	0xff
	.zero		1


	//   ....[92]....
        /*06b4*/ 	.word	0x000061c0
        /*06b8*/ 	.word	0x00000000
        /*06bc*/ 	.word	0x00000080
        /*06c0*/ 	.short	0x010a
        /*06c2*/ 	.byte	0xff
	.zero		1


	//   ....[93]....
        /*06c4*/ 	.word	0x00006230
        /*06c8*/ 	.word	0x00000066
        /*06cc*/ 	.word	0x000000e0
        /*06d0*/ 	.short	0x010a
        /*06d2*/ 	.byte	0xff
	.zero		1


	//   ....[94]....
        /*06d4*/ 	.word	0x00006320
        /*06d8*/ 	.word	0x00000000
        /*06dc*/ 	.word	0x00000080
        /*06e0*/ 	.short	0x010a
        /*06e2*/ 	.byte	0xff
	.zero		1


	//   ....[95]....
        /*06e4*/ 	.word	0x00006450
        /*06e8*/ 	.word	0x00000066
        /*06ec*/ 	.word	0x000000e0
        /*06f0*/ 	.short	0x010a
        /*06f2*/ 	.byte	0xff
	.zero		1


	//   ....[96]....
        /*06f4*/ 	.word	0x00006f80
        /*06f8*/ 	.word	0x00000000
        /*06fc*/ 	.word	0x00000000
        /*0700*/ 	.short	0x0101
        /*0702*/ 	.byte	0xff
	.zero		1


	//   ....[97]....
        /*0704*/ 	.word	0x00006f90
        /*0708*/ 	.word	0x00000003
        /*070c*/ 	.word	0x00000080
        /*0710*/ 	.short	0x010a
        /*0712*/ 	.byte	0xff
	.zero		1


	//   ....[98]....
        /*0714*/ 	.word	0x00007060
        /*0718*/ 	.word	0x00000003
        /*071c*/ 	.word	0x00000080
        /*0720*/ 	.short	0x010a
        /*0722*/ 	.byte	0xff
	.zero		1


	//   ....[99]....
        /*0724*/ 	.word	0x00007550
        /*0728*/ 	.word	0x000000ff
        /*072c*/ 	.word	0x00000000
        /*0730*/ 	.short	0x0101
        /*0732*/ 	.byte	0x05
	.zero		1


	//   ....[100]....
        /*0734*/ 	.word	0x00007d20
        /*0738*/ 	.word	0x00000002
        /*073c*/ 	.word	0x00000000
        /*0740*/ 	.short	0x0101
        /*0742*/ 	.byte	0xff
	.zero		1


	//   ....[101]....
        /*0744*/ 	.word	0x00007fe0
        /*0748*/ 	.word	0x000000ff
        /*074c*/ 	.word	0x00000000
        /*0750*/ 	.short	0x0101
        /*0752*/ 	.byte	0x04
	.zero		1


	//   ....[102]....
        /*0754*/ 	.word	0x00008000
        /*0758*/ 	.word	0x00000000
        /*075c*/ 	.word	0x00000130
        /*0760*/ 	.short	0x010a
        /*0762*/ 	.byte	0xff
	.zero		1


	//   ....[103]....
        /*0764*/ 	.word	0x00008060
        /*0768*/ 	.word	0x00000000
        /*076c*/ 	.word	0x00000040
        /*0770*/ 	.short	0x010a
        /*0772*/ 	.byte	0xff
	.zero		1


	//   ....[104]....
        /*0774*/ 	.word	0x000080c0
        /*0778*/ 	.word	0x00000000
        /*077c*/ 	.word	0x00000040
        /*0780*/ 	.short	0x010a
        /*0782*/ 	.byte	0xff
	.zero		1


	//   ....[105]....
        /*0784*/ 	.word	0x00008110
        /*0788*/ 	.word	0x00000003
        /*078c*/ 	.word	0x000000c0
        /*0790*/ 	.short	0x010a
        /*0792*/ 	.byte	0xff
	.zero		1


	//   ....[106]....
        /*0794*/ 	.word	0x00008170
        /*0798*/ 	.word	0x00000000
        /*079c*/ 	.word	0x00000000
        /*07a0*/ 	.short	0x010a
        /*07a2*/ 	.byte	0xff
	.zero		1


	//   ....[107]....
        /*07a4*/ 	.word	0x000081d0
        /*07a8*/ 	.word	0x00000000
        /*07ac*/ 	.word	0x00000000
        /*07b0*/ 	.short	0x010a
        /*07b2*/ 	.byte	0xff
	.zero		1


	//   ....[108]....
        /*07b4*/ 	.word	0x00008230
        /*07b8*/ 	.word	0x00000000
        /*07bc*/ 	.word	0x00000000
        /*07c0*/ 	.short	0x010a
        /*07c2*/ 	.byte	0xff
	.zero		1


	//   ....[109]....
        /*07c4*/ 	.word	0x00008290
        /*07c8*/ 	.word	0x00000000
        /*07cc*/ 	.word	0x00000000
        /*07d0*/ 	.short	0x010a
        /*07d2*/ 	.byte	0xff
	.zero		1


	//   ....[110]....
        /*07d4*/ 	.word	0x000082f0
        /*07d8*/ 	.word	0x00000000
        /*07dc*/ 	.word	0x00000000
        /*07e0*/ 	.short	0x010a
        /*07e2*/ 	.byte	0xff
	.zero		1


	//   ....[111]....
        /*07e4*/ 	.word	0x00008350
        /*07e8*/ 	.word	0x00000000
        /*07ec*/ 	.word	0x00000000
        /*07f0*/ 	.short	0x010a
        /*07f2*/ 	.byte	0xff
	.zero		1


	//   ....[112]....
        /*07f4*/ 	.word	0x000083b0
        /*07f8*/ 	.word	0x00000000
        /*07fc*/ 	.word	0x00000000
        /*0800*/ 	.short	0x010a
        /*0802*/ 	.byte	0xff
	.zero		1


	//   ....[113]....
        /*0804*/ 	.word	0x00008400
        /*0808*/ 	.word	0x00000002
        /*080c*/ 	.word	0x00000120
        /*0810*/ 	.short	0x010a
        /*0812*/ 	.byte	0xff
	.zero		1


	//   ....[114]....
        /*0814*/ 	.word	0x00008460
        /*0818*/ 	.word	0x00000002
        /*081c*/ 	.word	0x000000d0
        /*0820*/ 	.short	0x010a
        /*0822*/ 	.byte	0xff
	.zero		1


	//   ....[115]....
        /*0824*/ 	.word	0x000084b0
        /*0828*/ 	.word	0x00000002
        /*082c*/ 	.word	0x000000c0
        /*0830*/ 	.short	0x010a
        /*0832*/ 	.byte	0xff
	.zero		1


	//   ....[116]....
        /*0834*/ 	.word	0x00008510
        /*0838*/ 	.word	0x00000000
        /*083c*/ 	.word	0x000000d0
        /*0840*/ 	.short	0x010a
        /*0842*/ 	.byte	0xff
	.zero		1


	//   ....[117]....
        /*0844*/ 	.word	0x00008560
        /*0848*/ 	.word	0x00000000
        /*084c*/ 	.word	0x000000c0
        /*0850*/ 	.short	0x010a
        /*0852*/ 	.byte	0xff
	.zero		1


	//   ....[118]....
        /*0854*/ 	.word	0x000085c0
        /*0858*/ 	.word	0x00000003
        /*085c*/ 	.word	0x00000100
        /*0860*/ 	.short	0x010a
        /*0862*/ 	.byte	0xff
	.zero		1


	//   ....[119]....
        /*0864*/ 	.word	0x00008620
        /*0868*/ 	.word	0x00000000
        /*086c*/ 	.word	0x00000000
        /*0870*/ 	.short	0x010a
        /*0872*/ 	.byte	0xff
	.zero		1


	//   ....[120]....
        /*0874*/ 	.word	0x00008680
        /*0878*/ 	.word	0x00000000
        /*087c*/ 	.word	0x00000000
        /*0880*/ 	.short	0x010a
        /*0882*/ 	.byte	0xff
	.zero		1


	//   ....[121]....
        /*0884*/ 	.word	0x000086e0
        /*0888*/ 	.word	0x00000000
        /*088c*/ 	.word	0x00000000
        /*0890*/ 	.short	0x010a
        /*0892*/ 	.byte	0xff
	.zero		1


	//   ....[122]....
        /*0894*/ 	.word	0x00008740
        /*0898*/ 	.word	0x00000000
        /*089c*/ 	.word	0x00000000
        /*08a0*/ 	.short	0x010a
        /*08a2*/ 	.byte	0xff
	.zero		1


	//   ....[123]....
        /*08a4*/ 	.word	0x000087a0
        /*08a8*/ 	.word	0x00000000
        /*08ac*/ 	.word	0x00000000
        /*08b0*/ 	.short	0x010a
        /*08b2*/ 	.byte	0xff
	.zero		1


	//   ....[124]....
        /*08b4*/ 	.word	0x000087f0
        /*08b8*/ 	.word	0x0000000c
        /*08bc*/ 	.word	0x000000c0
        /*08c0*/ 	.short	0x010a
        /*08c2*/ 	.byte	0xff
	.zero		1


	//   ....[125]....
        /*08c4*/ 	.word	0x00008850
        /*08c8*/ 	.word	0x00000000
        /*08cc*/ 	.word	0x000000b8
        /*08d0*/ 	.short	0x010a
        /*08d2*/ 	.byte	0xff
	.zero		1


	//   ....[126]....
        /*08d4*/ 	.word	0x000088b0
        /*08d8*/ 	.word	0x00000000
        /*08dc*/ 	.word	0x00000098
        /*08e0*/ 	.short	0x010a
        /*08e2*/ 	.byte	0xff
	.zero		1


	//   ....[127]....
        /*08e4*/ 	.word	0x00008910
        /*08e8*/ 	.word	0x00000009
        /*08ec*/ 	.word	0x00000098
        /*08f0*/ 	.short	0x010a
        /*08f2*/ 	.byte	0xff
	.zero		1


	//   ....[128]....
        /*08f4*/ 	.word	0x00008970
        /*08f8*/ 	.word	0x00000000
        /*08fc*/ 	.word	0x00000000
        /*0900*/ 	.short	0x010a
        /*0902*/ 	.byte	0xff
	.zero		1


	//   ....[129]....
        /*0904*/ 	.word	0x000089d0
        /*0908*/ 	.word	0x00000000
        /*090c*/ 	.word	0x00000000
        /*0910*/ 	.short	0x010a
        /*0912*/ 	.byte	0xff
	.zero		1


	//   ....[130]....
        /*0914*/ 	.word	0x00008a20
        /*0918*/ 	.word	0x00000003
        /*091c*/ 	.word	0x000000c0
        /*0920*/ 	.short	0x010a
        /*0922*/ 	.byte	0xff
	.zero		1


	//   ....[131]....
        /*0924*/ 	.word	0x00008a70
        /*0928*/ 	.word	0x00000000
        /*092c*/ 	.word	0x00000080
        /*0930*/ 	.short	0x010a
        /*0932*/ 	.byte	0xff
	.zero		1


	//   ....[132]....
        /*0934*/ 	.word	0x00008ac0
        /*0938*/ 	.word	0x00000066
        /*093c*/ 	.word	0x000000e0
        /*0940*/ 	.short	0x010a
        /*0942*/ 	.byte	0xff
	.zero		1


	//   ....[133]....
        /*0944*/ 	.word	0x00008b10
        /*0948*/ 	.word	0x00000003
        /*094c*/ 	.word	0x00000080
        /*0950*/ 	.short	0x010a
        /*0952*/ 	.byte	0xff
	.zero		1


	//----- nvinfo : EIATTR_NUM_MBARRIERS
	.align		4
.L_47:
        /*0954*/ 	.byte	0x03, 0x38
        /*0956*/ 	.short	0x0028


	//----- nvinfo : EIATTR_EXIT_INSTR_OFFSETS
	.align		4
        /*0958*/ 	.byte	0x04, 0x1c
        /*095a*/ 	.short	(.L_49 - .L_48)


	//   ....[0]....
.L_48:
        /*095c*/ 	.word	0x00002cb0


	//   ....[1]....
        /*0960*/ 	.word	0x000031c0


	//   ....[2]....
        /*0964*/ 	.word	0x00003220


	//   ....[3]....
        /*0968*/ 	.word	0x00004140


	//   ....[4]....
        /*096c*/ 	.word	0x00005140


	//   ....[5]....
        /*0970*/ 	.word	0x00005180


	//   ....[6]....
        /*0974*/ 	.word	0x00007ec0


	//   ....[7]....
        /*0978*/ 	.word	0x00007f40


	//   ....[8]....
        /*097c*/ 	.word	0x00007f70


	//   ....[9]....
        /*0980*/ 	.word	0x00007ff0


	//----- nvinfo : EIATTR_MAX_THREADS
	.align		4
.L_49:
        /*0984*/ 	.byte	0x04, 0x05
        /*0986*/ 	.short	(.L_51 - .L_50)
.L_50:
        /*0988*/ 	.word	0x00000100
        /*098c*/ 	.word	0x00000001
        /*0990*/ 	.word	0x00000001


	//----- nvinfo : EIATTR_CRS_STACK_SIZE
	.align		4
.L_51:
        /*0994*/ 	.byte	0x04, 0x1e
        /*0996*/ 	.short	(.L_53 - .L_52)
.L_52:
        /*0998*/ 	.word	0x00000000


	//----- nvinfo : EIATTR_CBANK_PARAM_SIZE
	.align		4
.L_53:
        /*099c*/ 	.byte	0x03, 0x19
        /*099e*/ 	.short	0x0800


	//----- nvinfo : EIATTR_PARAM_CBANK
	.align		4
        /*09a0*/ 	.byte	0x04, 0x0a
        /*09a2*/ 	.short	(.L_55 - .L_54)
	.align		4
.L_54:
        /*09a4*/ 	.word	index@(.nv.constant0._ZN7cutlass13device_kernelINS_4gemm6kernel13GemmUniversalIN4cute5tupleIJiiiiEEENS1_10collective13CollectiveMmaINS1_35MainloopSm100TmaUmmaWarpSpecializedILi8ELi2ELi4ENS5_IJNS4_1CILi1EEENSA_ILi4EEESB_EEEEENS5_IJNSA_ILi128EEENSA_ILi64EEESG_EEENS_10bfloat16_tENS5_IJlSB_lEEESI_SJ_NS4_8TiledMMAINS4_8MMA_AtomIJNS4_20SM100_MMA_F16BF16_SSISI_SI_fLi128ELi64ELNS4_4UMMA5MajorE0ELSO_0ELNSN_7ScaleInE0ELSP_0EEEEEENS4_6LayoutINS5_IJSB_SB_SB_EEENS5_IJNSA_ILi0EEESU_SU_EEEEENS5_IJNS4_10UnderscoreESX_SX_EEEEENS4_23SM90_TMA_LOAD_MULTICASTENS4_14ComposedLayoutINS4_7SwizzleILi3ELi4ELi3EEENS4_18smem_ptr_flag_bitsILi16EEENSS_INS5_IJNSA_ILi8EEESG_EEENS5_IJSG_SB_EEEEEEEvNS4_8identityENS4_13SM90_TMA_LOADES1A_vS1B_EENS_8epilogue10collective18CollectiveEpilogueINS1E_23Sm100TmaWarpSpecializedILi3ELi2ELi32ELb1ELb0EEEJSH_NS5_IJNSS_ISF_SB_EENSS_INSA_ILi32EEESB_EEEEESI_SJ_SI_SJ_NS1E_6fusion15FusionCallbacksIS1I_NS1N_17LinearCombinationISI_fSI_fLNS_15FloatRoundStyleE2EEESH_S1M_JEEENS4_5SM1004TMEM4LOAD26SM100_TMEM_LOAD_32dp32b32xES1C_NS11_INS12_ILi2ELi4ELi3EEES15_NSS_INS5_IJS16_S1K_EEENS5_IJS1K_SB_EEEEEEENS4_39AutoVectorizingCopyWithAssumedAlignmentILi128EEENS4_14SM90_TMA_STOREES21_S23_S23_EEEvvEEEEvNT_6ParamsE)
        /*09a8*/ 	.short	0x0380
        /*09aa*/ 	.short	0x0800


	//----- nvinfo : EIATTR_SW_WAR
	.align		4
.L_55:
        /*09ac*/ 	.byte	0x04, 0x36
        /*09ae*/ 	.short	(.L_57 - .L_56)
.L_56:
        /*09b0*/ 	.word	0x00000008
.L_57:


//--------------------- .nv.callgraph             --------------------------
	.section	.nv.callgraph,"",@"SHT_CUDA_CALLGRAPH"
	.align	4
	.sectionentsize	8
	.align		4
        /*0000*/ 	.word	0x00000000
	.align		4
        /*0004*/ 	.word	0xffffffff
	.align		4
        /*0008*/ 	.word	index@(_ZN7cutlass13device_kernelINS_4gemm6kernel13GemmUniversalIN4cute5tupleIJiiiiEEENS1_10collective13CollectiveMmaINS1_35MainloopSm100TmaUmmaWarpSpecializedILi8ELi2ELi4ENS5_IJNS4_1CILi1EEENSA_ILi4EEESB_EEEEENS5_IJNSA_ILi128EEENSA_ILi64EEESG_EEENS_10bfloat16_tENS5_IJlSB_lEEESI_SJ_NS4_8TiledMMAINS4_8MMA_AtomIJNS4_20SM100_MMA_F16BF16_SSISI_SI_fLi128ELi64ELNS4_4UMMA5MajorE0ELSO_0ELNSN_7ScaleInE0ELSP_0EEEEEENS4_6LayoutINS5_IJSB_SB_SB_EEENS5_IJNSA_ILi0EEESU_SU_EEEEENS5_IJNS4_10UnderscoreESX_SX_EEEEENS4_23SM90_TMA_LOAD_MULTICASTENS4_14ComposedLayoutINS4_7SwizzleILi3ELi4ELi3EEENS4_18smem_ptr_flag_bitsILi16EEENSS_INS5_IJNSA_ILi8EEESG_EEENS5_IJSG_SB_EEEEEEEvNS4_8identityENS4_13SM90_TMA_LOADES1A_vS1B_EENS_8epilogue10collective18CollectiveEpilogueINS1E_23Sm100TmaWarpSpecializedILi3ELi2ELi32ELb1ELb0EEEJSH_NS5_IJNSS_ISF_SB_EENSS_INSA_ILi32EEESB_EEEEESI_SJ_SI_SJ_NS1E_6fusion15FusionCallbacksIS1I_NS1N_17LinearCombinationISI_fSI_fLNS_15FloatRoundStyleE2EEESH_S1M_JEEENS4_5SM1004TMEM4LOAD26SM100_TMEM_LOAD_32dp32b32xES1C_NS11_INS12_ILi2ELi4ELi3EEES15_NSS_INS5_IJS16_S1K_EEENS5_IJS1K_SB_EEEEEEENS4_39AutoVectorizingCopyWithAssumedAlignmentILi128EEENS4_14SM90_TMA_STOREES21_S23_S23_EEEvvEEEEvNT_6ParamsE)
	.align		4
        /*000c*/ 	.word	index@(__assertfail)
	.align		4
        /*0010*/ 	.word	0x00000000
	.align		4
        /*0014*/ 	.word	0xfffffffe
	.align		4
        /*0018*/ 	.word	0x00000000
	.align		4
        /*001c*/ 	.word	0xfffffffd
	.align		4
        /*0020*/ 	.word	0x00000000
	.align		4
        /*0024*/ 	.word	0xfffffffc


//--------------------- .nv.constant4             --------------------------
	.section	.nv.constant4,"a",@progbits
	.align	8
	.align		8
.nv.constant4:
        /*0000*/ 	.dword	__assertfail
	.align		8
        /*0008*/ 	.dword	__unnamed_1
	.align		8
        /*0010*/ 	.dword	__unnamed_2
	.align		8
        /*0018*/ 	.dword	_ZN40_INTERNAL_4038f07e_4_k_cu_66b54041_319884cuda3std3__45__cpo5beginE
	.align		8
        /*0020*/ 	.dword	_ZN40_INTERNAL_4038f07e_4_k_cu_66b54041_319884cuda3std3__45__cpo3endE
	.align		8
        /*0028*/ 	.dword	_ZN40_INTERNAL_4038f07e_4_k_cu_66b54041_319884cuda3std3__45__cpo6cbeginE
	.align		8
        /*0030*/ 	.dword	_ZN40_INTERNAL_4038f07e_4_k_cu_66b54041_319884cuda3std3__45__cpo4cendE
	.align		8
        /*0038*/ 	.dword	_ZN40_INTERNAL_4038f07e_4_k_cu_66b54041_319884cuda3std3__442_GLOBAL__N__4038f07e_4_k_cu_66b54041_319886ignoreE
	.align		8
        /*0040*/ 	.dword	_ZN40_INTERNAL_4038f07e_4_k_cu_66b54041_319884cuda3std3__419piecewise_constructE
	.align		8
        /*0048*/ 	.dword	_ZN40_INTERNAL_4038f07e_4_k_cu_66b54041_319884cuda3std3__48in_placeE
	.align		8
        /*0050*/ 	.dword	_ZN40_INTERNAL_4038f07e_4_k_cu_66b54041_319884cuda3std6ranges3__45__cpo4swapE
	.align		8
        /*0058*/ 	.dword	_ZN40_INTERNAL_4038f07e_4_k_cu_66b54041_319884cuda3std6ranges3__45__cpo9iter_moveE
	.align		8
        /*0060*/ 	.dword	_ZN40_INTERNAL_4038f07e_4_k_cu_66b54041_319884cute7productE
	.align		8
        /*0068*/ 	.dword	_ZN40_INTERNAL_4038f07e_4_k_cu_66b54041_319884cute1_E
	.align		8
        /*0070*/ 	.dword	$str$25
	.align		8
        /*0078*/ 	.dword	$str$26
	.align		8
        /*0080*/ 	.dword	$str$27
	.align		8
        /*0088*/ 	.dword	$str$28


//--------------------- .text._ZN7cutlass13device_kernelINS_4gemm6kernel13GemmUniversalIN4cute5tupleIJiiiiEEENS1_10collective13CollectiveMmaINS1_35MainloopSm100TmaUmmaWarpSpecializedILi8ELi2ELi4ENS5_IJNS4_1CILi1EEENSA_ILi4EEESB_EEEEENS5_IJNSA_ILi128EEENSA_ILi64EEESG_EEENS_10bfloat16_tENS5_IJlSB_lEEESI_SJ_NS4_8TiledMMAINS4_8MMA_AtomIJNS4_20SM100_MMA_F16BF16_SSISI_SI_fLi128ELi64ELNS4_4UMMA5MajorE0ELSO_0ELNSN_7ScaleInE0ELSP_0EEEEEENS4_6LayoutINS5_IJSB_SB_SB_EEENS5_IJNSA_ILi0EEESU_SU_EEEEENS5_IJNS4_10UnderscoreESX_SX_EEEEENS4_23SM90_TMA_LOAD_MULTICASTENS4_14ComposedLayoutINS4_7SwizzleILi3ELi4ELi3EEENS4_18smem_ptr_flag_bitsILi16EEENSS_INS5_IJNSA_ILi8EEESG_EEENS5_IJSG_SB_EEEEEEEvNS4_8identityENS4_13SM90_TMA_LOADES1A_vS1B_EENS_8epilogue10collective18CollectiveEpilogueINS1E_23Sm100TmaWarpSpecializedILi3ELi2ELi32ELb1ELb0EEEJSH_NS5_IJNSS_ISF_SB_EENSS_INSA_ILi32EEESB_EEEEESI_SJ_SI_SJ_NS1E_6fusion15FusionCallbacksIS1I_NS1N_17LinearCombinationISI_fSI_fLNS_15FloatRoundStyleE2EEESH_S1M_JEEENS4_5SM1004TMEM4LOAD26SM100_TMEM_LOAD_32dp32b32xES1C_NS11_INS12_ILi2ELi4ELi3EEES15_NSS_INS5_IJS16_S1K_EEENS5_IJS1K_SB_EEEEEEENS4_39AutoVectorizingCopyWithAssumedAlignmentILi128EEENS4_14SM90_TMA_STOREES21_S23_S23_EEEvvEEEEvNT_6ParamsE --------------------------
	.section	.text._ZN7cutlass13device_kernelINS_4gemm6kernel13GemmUniversalIN4cute5tupleIJiiiiEEENS1_10collective13CollectiveMmaINS1_35MainloopSm100TmaUmmaWarpSpecializedILi8ELi2ELi4ENS5_IJNS4_1CILi1EEENSA_ILi4EEESB_EEEEENS5_IJNSA_ILi128EEENSA_ILi64EEESG_EEENS_10bfloat16_tENS5_IJlSB_lEEESI_SJ_NS4_8TiledMMAINS4_8MMA_AtomIJNS4_20SM100_MMA_F16BF16_SSISI_SI_fLi128ELi64ELNS4_4UMMA5MajorE0ELSO_0ELNSN_7ScaleInE0ELSP_0EEEEEENS4_6LayoutINS5_IJSB_SB_SB_EEENS5_IJNSA_ILi0EEESU_SU_EEEEENS5_IJNS4_10UnderscoreESX_SX_EEEEENS4_23SM90_TMA_LOAD_MULTICASTENS4_14ComposedLayoutINS4_7SwizzleILi3ELi4ELi3EEENS4_18smem_ptr_flag_bitsILi16EEENSS_INS5_IJNSA_ILi8EEESG_EEENS5_IJSG_SB_EEEEEEEvNS4_8identityENS4_13SM90_TMA_LOADES1A_vS1B_EENS_8epilogue10collective18CollectiveEpilogueINS1E_23Sm100TmaWarpSpecializedILi3ELi2ELi32ELb1ELb0EEEJSH_NS5_IJNSS_ISF_SB_EENSS_INSA_ILi32EEESB_EEEEESI_SJ_SI_SJ_NS1E_6fusion15FusionCallbacksIS1I_NS1N_17LinearCombinationISI_fSI_fLNS_15FloatRoundStyleE2EEESH_S1M_JEEENS4_5SM1004TMEM4LOAD26SM100_TMEM_LOAD_32dp32b32xES1C_NS11_INS12_ILi2ELi4ELi3EEES15_NSS_INS5_IJS16_S1K_EEENS5_IJS1K_SB_EEEEEEENS4_39AutoVectorizingCopyWithAssumedAlignmentILi128EEENS4_14SM90_TMA_STOREES21_S23_S23_EEEvvEEEEvNT_6ParamsE,"ax",@progbits
	.align	128
.text._ZN7cutlass13device_kernelINS_4gemm6kernel13GemmUniversalIN4cute5tupleIJiiiiEEENS1_10collective13CollectiveMmaINS1_35MainloopSm100TmaUmmaWarpSpecializedILi8ELi2ELi4ENS5_IJNS4_1CILi1EEENSA_ILi4EEESB_EEEEENS5_IJNSA_ILi128EEENSA_ILi64EEESG_EEENS_10bfloat16_tENS5_IJlSB_lEEESI_SJ_NS4_8TiledMMAINS4_8MMA_AtomIJNS4_20SM100_MMA_F16BF16_SSISI_SI_fLi128ELi64ELNS4_4UMMA5MajorE0ELSO_0ELNSN_7ScaleInE0ELSP_0EEEEEENS4_6LayoutINS5_IJSB_SB_SB_EEENS5_IJNSA_ILi0EEESU_SU_EEEEENS5_IJNS4_10UnderscoreESX_SX_EEEEENS4_23SM90_TMA_LOAD_MULTICASTENS4_14ComposedLayoutINS4_7SwizzleILi3ELi4ELi3EEENS4_18smem_ptr_flag_bitsILi16EEENSS_INS5_IJNSA_ILi8EEESG_EEENS5_IJSG_SB_EEEEEEEvNS4_8identityENS4_13SM90_TMA_LOADES1A_vS1B_EENS_8epilogue10collective18CollectiveEpilogueINS1E_23Sm100TmaWarpSpecializedILi3ELi2ELi32ELb1ELb0EEEJSH_NS5_IJNSS_ISF_SB_EENSS_INSA_ILi32EEESB_EEEEESI_SJ_SI_SJ_NS1E_6fusion15FusionCallbacksIS1I_NS1N_17LinearCombinationISI_fSI_fLNS_15FloatRoundStyleE2EEESH_S1M_JEEENS4_5SM1004TMEM4LOAD26SM100_TMEM_LOAD_32dp32b32xES1C_NS11_INS12_ILi2ELi4ELi3EEES15_NSS_INS5_IJS16_S1K_EEENS5_IJS1K_SB_EEEEEEENS4_39AutoVectorizingCopyWithAssumedAlignmentILi128EEENS4_14SM90_TMA_STOREES21_S23_S23_EEEvvEEEEvNT_6ParamsE:
        .type           _ZN7cutlass13device_kernelINS_4gemm6kernel13GemmUniversalIN4cute5tupleIJiiiiEEENS1_10collective13CollectiveMmaINS1_35MainloopSm100TmaUmmaWarpSpecializedILi8ELi2ELi4ENS5_IJNS4_1CILi1EEENSA_ILi4EEESB_EEEEENS5_IJNSA_ILi128EEENSA_ILi64EEESG_EEENS_10bfloat16_tENS5_IJlSB_lEEESI_SJ_NS4_8TiledMMAINS4_8MMA_AtomIJNS4_20SM100_MMA_F16BF16_SSISI_SI_fLi128ELi64ELNS4_4UMMA5MajorE0ELSO_0ELNSN_7ScaleInE0ELSP_0EEEEEENS4_6LayoutINS5_IJSB_SB_SB_EEENS5_IJNSA_ILi0EEESU_SU_EEEEENS5_IJNS4_10UnderscoreESX_SX_EEEEENS4_23SM90_TMA_LOAD_MULTICASTENS4_14ComposedLayoutINS4_7SwizzleILi3ELi4ELi3EEENS4_18smem_ptr_flag_bitsILi16EEENSS_INS5_IJNSA_ILi8EEESG_EEENS5_IJSG_SB_EEEEEEEvNS4_8identityENS4_13SM90_TMA_LOADES1A_vS1B_EENS_8epilogue10collective18CollectiveEpilogueINS1E_23Sm100TmaWarpSpecializedILi3ELi2ELi32ELb1ELb0EEEJSH_NS5_IJNSS_ISF_SB_EENSS_INSA_ILi32EEESB_EEEEESI_SJ_SI_SJ_NS1E_6fusion15FusionCallbacksIS1I_NS1N_17LinearCombinationISI_fSI_fLNS_15FloatRoundStyleE2EEESH_S1M_JEEENS4_5SM1004TMEM4LOAD26SM100_TMEM_LOAD_32dp32b32xES1C_NS11_INS12_ILi2ELi4ELi3EEES15_NSS_INS5_IJS16_S1K_EEENS5_IJS1K_SB_EEEEEEENS4_39AutoVectorizingCopyWithAssumedAlignmentILi128EEENS4_14SM90_TMA_STOREES21_S23_S23_EEEvvEEEEvNT_6ParamsE,@function
        .size           _ZN7cutlass13device_kernelINS_4gemm6kernel13GemmUniversalIN4cute5tupleIJiiiiEEENS1_10collective13CollectiveMmaINS1_35MainloopSm100TmaUmmaWarpSpecializedILi8ELi2ELi4ENS5_IJNS4_1CILi1EEENSA_ILi4EEESB_EEEEENS5_IJNSA_ILi128EEENSA_ILi64EEESG_EEENS_10bfloat16_tENS5_IJlSB_lEEESI_SJ_NS4_8TiledMMAINS4_8MMA_AtomIJNS4_20SM100_MMA_F16BF16_SSISI_SI_fLi128ELi64ELNS4_4UMMA5MajorE0ELSO_0ELNSN_7ScaleInE0ELSP_0EEEEEENS4_6LayoutINS5_IJSB_SB_SB_EEENS5_IJNSA_ILi0EEESU_SU_EEEEENS5_IJNS4_10UnderscoreESX_SX_EEEEENS4_23SM90_TMA_LOAD_MULTICASTENS4_14ComposedLayoutINS4_7SwizzleILi3ELi4ELi3EEENS4_18smem_ptr_flag_bitsILi16EEENSS_INS5_IJNSA_ILi8EEESG_EEENS5_IJSG_SB_EEEEEEEvNS4_8identityENS4_13SM90_TMA_LOADES1A_vS1B_EENS_8epilogue10collective18CollectiveEpilogueINS1E_23Sm100TmaWarpSpecializedILi3ELi2ELi32ELb1ELb0EEEJSH_NS5_IJNSS_ISF_SB_EENSS_INSA_ILi32EEESB_EEEEESI_SJ_SI_SJ_NS1E_6fusion15FusionCallbacksIS1I_NS1N_17LinearCombinationISI_fSI_fLNS_15FloatRoundStyleE2EEESH_S1M_JEEENS4_5SM1004TMEM4LOAD26SM100_TMEM_LOAD_32dp32b32xES1C_NS11_INS12_ILi2ELi4ELi3EEES15_NSS_INS5_IJS16_S1K_EEENS5_IJS1K_SB_EEEEEEENS4_39AutoVectorizingCopyWithAssumedAlignmentILi128EEENS4_14SM90_TMA_STOREES21_S23_S23_EEEvvEEEEvNT_6ParamsE,(.L_x_174 - _ZN7cutlass13device_kernelINS_4gemm6kernel13GemmUniversalIN4cute5tupleIJiiiiEEENS1_10collective13CollectiveMmaINS1_35MainloopSm100TmaUmmaWarpSpecializedILi8ELi2ELi4ENS5_IJNS4_1CILi1EEENSA_ILi4EEESB_EEEEENS5_IJNSA_ILi128EEENSA_ILi64EEESG_EEENS_10bfloat16_tENS5_IJlSB_lEEESI_SJ_NS4_8TiledMMAINS4_8MMA_AtomIJNS4_20SM100_MMA_F16BF16_SSISI_SI_fLi128ELi64ELNS4_4UMMA5MajorE0ELSO_0ELNSN_7ScaleInE0ELSP_0EEEEEENS4_6LayoutINS5_IJSB_SB_SB_EEENS5_IJNSA_ILi0EEESU_SU_EEEEENS5_IJNS4_10UnderscoreESX_SX_EEEEENS4_23SM90_TMA_LOAD_MULTICASTENS4_14ComposedLayoutINS4_7SwizzleILi3ELi4ELi3EEENS4_18smem_ptr_flag_bitsILi16EEENSS_INS5_IJNSA_ILi8EEESG_EEENS5_IJSG_SB_EEEEEEEvNS4_8identityENS4_13SM90_TMA_LOADES1A_vS1B_EENS_8epilogue10collective18CollectiveEpilogueINS1E_23Sm100TmaWarpSpecializedILi3ELi2ELi32ELb1ELb0EEEJSH_NS5_IJNSS_ISF_SB_EENSS_INSA_ILi32EEESB_EEEEESI_SJ_SI_SJ_NS1E_6fusion15FusionCallbacksIS1I_NS1N_17LinearCombinationISI_fSI_fLNS_15FloatRoundStyleE2EEESH_S1M_JEEENS4_5SM1004TMEM4LOAD26SM100_TMEM_LOAD_32dp32b32xES1C_NS11_INS12_ILi2ELi4ELi3EEES15_NSS_INS5_IJS16_S1K_EEENS5_IJS1K_SB_EEEEEEENS4_39AutoVectorizingCopyWithAssumedAlignmentILi128EEENS4_14SM90_TMA_STOREES21_S23_S23_EEEvvEEEEvNT_6ParamsE)
        .other          _ZN7cutlass13device_kernelINS_4gemm6kernel13GemmUniversalIN4cute5tupleIJiiiiEEENS1_10collective13CollectiveMmaINS1_35MainloopSm100TmaUmmaWarpSpecializedILi8ELi2ELi4ENS5_IJNS4_1CILi1EEENSA_ILi4EEESB_EEEEENS5_IJNSA_ILi128EEENSA_ILi64EEESG_EEENS_10bfloat16_tENS5_IJlSB_lEEESI_SJ_NS4_8TiledMMAINS4_8MMA_AtomIJNS4_20SM100_MMA_F16BF16_SSISI_SI_fLi128ELi64ELNS4_4UMMA5MajorE0ELSO_0ELNSN_7ScaleInE0ELSP_0EEEEEENS4_6LayoutINS5_IJSB_SB_SB_EEENS5_IJNSA_ILi0EEESU_SU_EEEEENS5_IJNS4_10UnderscoreESX_SX_EEEEENS4_23SM90_TMA_LOAD_MULTICASTENS4_14ComposedLayoutINS4_7SwizzleILi3ELi4ELi3EEENS4_18smem_ptr_flag_bitsILi16EEENSS_INS5_IJNSA_ILi8EEESG_EEENS5_IJSG_SB_EEEEEEEvNS4_8identityENS4_13SM90_TMA_LOADES1A_vS1B_EENS_8epilogue10collective18CollectiveEpilogueINS1E_23Sm100TmaWarpSpecializedILi3ELi2ELi32ELb1ELb0EEEJSH_NS5_IJNSS_ISF_SB_EENSS_INSA_ILi32EEESB_EEEEESI_SJ_SI_SJ_NS1E_6fusion15FusionCallbacksIS1I_NS1N_17LinearCombinationISI_fSI_fLNS_15FloatRoundStyleE2EEESH_S1M_JEEENS4_5SM1004TMEM4LOAD26SM100_TMEM_LOAD_32dp32b32xES1C_NS11_INS12_ILi2ELi4ELi3EEES15_NSS_INS5_IJS16_S1K_EEENS5_IJS1K_SB_EEEEEEENS4_39AutoVectorizingCopyWithAssumedAlignmentILi128EEENS4_14SM90_TMA_STOREES21_S23_S23_EEEvvEEEEvNT_6ParamsE,@"STO_CUDA_ENTRY STV_DEFAULT"
_ZN7cutlass13device_kernelINS_4gemm6kernel13GemmUniversalIN4cute5tupleIJiiiiEEENS1_10collective13CollectiveMmaINS1_35MainloopSm100TmaUmmaWarpSpecializedILi8ELi2ELi4ENS5_IJNS4_1CILi1EEENSA_ILi4EEESB_EEEEENS5_IJNSA_ILi128EEENSA_ILi64EEESG_EEENS_10bfloat16_tENS5_IJlSB_lEEESI_SJ_NS4_8TiledMMAINS4_8MMA_AtomIJNS4_20SM100_MMA_F16BF16_SSISI_SI_fLi128ELi64ELNS4_4UMMA5MajorE0ELSO_0ELNSN_7ScaleInE0ELSP_0EEEEEENS4_6LayoutINS5_IJSB_SB_SB_EEENS5_IJNSA_ILi0EEESU_SU_EEEEENS5_IJNS4_10UnderscoreESX_SX_EEEEENS4_23SM90_TMA_LOAD_MULTICASTENS4_14ComposedLayoutINS4_7SwizzleILi3ELi4ELi3EEENS4_18smem_ptr_flag_bitsILi16EEENSS_INS5_IJNSA_ILi8EEESG_EEENS5_IJSG_SB_EEEEEEEvNS4_8identityENS4_13SM90_TMA_LOADES1A_vS1B_EENS_8epilogue10collective18CollectiveEpilogueINS1E_23Sm100TmaWarpSpecializedILi3ELi2ELi32ELb1ELb0EEEJSH_NS5_IJNSS_ISF_SB_EENSS_INSA_ILi32EEESB_EEEEESI_SJ_SI_SJ_NS1E_6fusion15FusionCallbacksIS1I_NS1N_17LinearCombinationISI_fSI_fLNS_15FloatRoundStyleE2EEESH_S1M_JEEENS4_5SM1004TMEM4LOAD26SM100_TMEM_LOAD_32dp32b32xES1C_NS11_INS12_ILi2ELi4ELi3EEES15_NSS_INS5_IJS16_S1K_EEENS5_IJS1K_SB_EEEEEEENS4_39AutoVectorizingCopyWithAssumedAlignmentILi128EEENS4_14SM90_TMA_STOREES21_S23_S23_EEEvvEEEEvNT_6ParamsE:
[----:B------:R-:W1:Y:S01]  /*0000*/  LDC R1, c[0x0][0x37c] ;  /* 0x0000df00ff017b82 */ /* 0x000e620000000800 */
[----:B------:R-:W2:Y:S01]  /*0010*/  S2R R91, SR_TID.X ;  /* 0x00000000005b7919 */ /* 0x000ea20000002100 */
[----:B------:R-:W3:Y:S01]  /*0020*/  LDCU.64 UR8, c[0x0][0x890] ;  /* 0x00011200ff0877ac */ /* 0x000ee20008000a00 */
[----:B------:R-:W-:Y:S02]  /*0030*/  PRMT R84, RZ, 0x7610, R84 ;  /* 0x00007610ff547816 */ /* 0x000fe40000000054 */
[----:B------:R-:W-:Y:S01]  /*0040*/  ELECT P3, URZ, PT ;  /* 0x0000000000ff782f */ /* 0x000fe20003860000 */
[----:B---3--:R-:W-:-:S04]  /*0050*/  UISETP.NE.U32.AND UP0, UPT, UR8, URZ, UPT ;  /* 0x000000ff0800728c */ /* 0x008fc8000bf05070 */
[----:B------:R-:W-:Y:S01]  /*0060*/  UISETP.NE.AND.EX UP0, UPT, UR9, URZ, UPT, UP0 ;  /* 0x000000ff0900728c */ /* 0x000fe2000bf05300 */
[----:B--2---:R-:W-:-:S05]  /*0070*/  SHF.R.U32.HI R85, RZ, 0x5, R91 ;  /* 0x00000005ff557819 */ /* 0x004fca000001165b */
[----:B------:R-:W2:Y:S02]  /*0080*/  SHFL.IDX PT, R0, R85, RZ, 0x1f ;  /* 0x00001fff55007589 */ /* 0x000ea400000e0000 */
[----:B--2---:R-:W-:Y:S01]  /*0090*/  R2UR UR22, R0 ;  /* 0x00000000001672ca */ /* 0x004fe200000e0000 */
[----:B-1----:R-:W-:-:S14]  /*00a0*/  BRA.U UP0, `(.L_x_0) ;  /* 0x0000000100307547 */ /* 0x002fdc000b800000 */
[----:B------:R-:W1:Y:S02]  /*00b0*/  LDCU.64 UR4, c[0x0][0x888] ;  /* 0x00011100ff0477ac */ /* 0x000e640008000a00 */
[----:B-1----:R-:W-:-:S04]  /*00c0*/  UISETP.NE.U32.AND UP0, UPT, UR4, URZ, UPT ;  /* 0x000000ff0400728c */ /* 0x002fc8000bf05070 */
[----:B------:R-:W-:-:S09]  /*00d0*/  UISETP.NE.AND.EX UP0, UPT, UR5, URZ, UPT, UP0 ;  /* 0x000000ff0500728c */ /* 0x000fd2000bf05300 */
[----:B------:R-:W-:Y:S05]  /*00e0*/  BRA.U !UP0, `(.L_x_1) ;  /* 0x0000000108147547 */ /* 0x000fea000b800000 */
[----:B------:R-:W1:Y:S01]  /*00f0*/  LDC.64 R2, c[0x0][0x888] ;  /* 0x00022200ff027b82 */ /* 0x000e620000000a00 */
[----:B------:R-:W1:Y:S02]  /*0100*/  LDCU.64 UR4, c[0x0][0x358] ;  /* 0x00006b00ff0477ac */ /* 0x000e640008000a00 */
[----:B-1----:R1:W5:Y:S01]  /*0110*/  LDG.E R41, desc[UR4][R2.64] ;  /* 0x0000000402297981 */ /* 0x002362000c1e1900 */
[----:B------:R-:W-:Y:S01]  /*0120*/  HFMA2 R84, -RZ, RZ, 0, 5.9604644775390625e-08 ;  /* 0x00000001ff547431 */ /* 0x000fe200000001ff */
[----:B------:R-:W-:Y:S05]  /*0130*/  BRA `(.L_x_0) ;  /* 0x00000000000c7947 */ /* 0x000fea0003800000 */
.L_x_1:
[----:B------:R-:W1:Y:S01]  /*0140*/  LDCU UR4, c[0x0][0x880] ;  /* 0x00011000ff0477ac */ /* 0x000e620008000800 */
[----:B------:R-:W-:Y:S01]  /*0150*/  HFMA2 R84, -RZ, RZ, 0, 5.9604644775390625e-08 ;  /* 0x00000001ff547431 */ /* 0x000fe200000001ff */
[----:B-1----:R-:W-:-:S07]  /*0160*/  MOV R41, UR4 ;  /* 0x0000000400297c02 */ /* 0x002fce0008000f00 */
.L_x_0:
[----:B------:R-:W2:Y:S02]  /*0170*/  LDCU.64 UR4, c[0x0][0x8b0] ;  /* 0x00011600ff0477ac */ /* 0x000ea40008000a00 */
[----:B--2---:R-:W-:-:S04]  /*0180*/  UISETP.NE.U32.AND UP0, UPT, UR4, URZ, UPT ;  /* 0x000000ff0400728c */ /* 0x004fc8000bf05070 */
[----:B------:R-:W-:-:S09]  /*0190*/  UISETP.NE.AND.EX UP0, UPT, UR5, URZ, UPT, UP0 ;  /* 0x000000ff0500728c */ /* 0x000fd2000bf05300 */
[----:B------:R-:W-:Y:S05]  /*01a0*/  BRA.U UP0, `(.L_x_2) ;  /* 0x0000000100287547 */ /* 0x000fea000b800000 */
[----:B------:R-:W2:Y:S02]  /*01b0*/  LDCU.64 UR4, c[0x0][0x8a8] ;  /* 0x00011500ff0477ac */ /* 0x000ea40008000a00 */
[----:B--2---:R-:W-:-:S04]  /*01c0*/  UISETP.NE.U32.AND UP0, UPT, UR4, URZ, UPT ;  /* 0x000000ff0400728c */ /* 0x004fc8000bf05070 */
[----:B------:R-:W-:-:S09]  /*01d0*/  UISETP.NE.AND.EX UP0, UPT, UR5, URZ, UPT, UP0 ;  /* 0x000000ff0500728c */ /* 0x000fd2000bf05300 */
[----:B------:R-:W-:Y:S05]  /*01e0*/  BRA.U !UP0, `(.L_x_3) ;  /* 0x0000000108107547 */ /* 0x000fea000b800000 */
[----:B------:R-:W2:Y:S01]  /*01f0*/  LDC.64 R38, c[0x0][0x8a8] ;  /* 0x00022a00ff267b82 */ /* 0x000ea20000000a00 */
[----:B------:R-:W2:Y:S02]  /*0200*/  LDCU.64 UR4, c[0x0][0x358] ;  /* 0x00006b00ff0477ac */ /* 0x000ea40008000a00 */
[----:B--2---:R2:W5:Y:S01]  /*0210*/  LDG.E R38, desc[UR4][R38.64] ;  /* 0x0000000426267981 */ /* 0x004562000c1e1900 */
[----:B------:R-:W-:Y:S05]  /*0220*/  BRA `(.L_x_2) ;  /* 0x0000000000087947 */ /* 0x000fea0003800000 */
.L_x_3:
[----:B------:R-:W2:Y:S02]  /*0230*/  LDCU UR4, c[0x0][0x8a0] ;  /* 0x00011400ff0477ac */ /* 0x000ea40008000800 */
[----:B--2---:R-:W-:Y:S02]  /*0240*/  MOV R38, UR4 ;  /* 0x0000000400267c02 */ /* 0x004fe40008000f00 */
.L_x_2:
[----:B------:R-:W-:Y:S01]  /*0250*/  IMAD.U32 R0, RZ, RZ, UR22 ;  /* 0x00000016ff007e24 */ /* 0x000fe2000f8e00ff */
[----:B------:R-:W-:Y:S04]  /*0260*/  BSSY.RECONVERGENT B0, `(.L_x_4) ;  /* 0x000000c000007945 */ /* 0x000fe80003800200 */
[C---:B------:R-:W-:Y:S02]  /*0270*/  ISETP.NE.OR P1, PT, R0.reuse, 0x1, !P3 ;  /* 0x000000010000780c */ /* 0x040fe40005f25670 */
[----:B------:R-:W-:-:S11]  /*0280*/  ISETP.NE.OR P0, PT, R0, 0x3, !P3 ;  /* 0x000000030000780c */ /* 0x000fd60005f05670 */
[----:B------:R-:W-:Y:S05]  /*0290*/  @P1 BRA `(.L_x_5) ;  /* 0x0000000000201947 */ /* 0x000fea0003800000 */
[----:B------:R-:W3:Y:S02]  /*02a0*/  LDCU.64 UR4, c[0x0][0x348] ;  /* 0x00006900ff0477ac */ /* 0x000ee40008000a00 */
[----:B---3--:R-:W-:Y:S02]  /*02b0*/  UIADD3 UR6, UP1, UPT, UR4, 0x80, URZ ;  /* 0x0000008004067890 */ /* 0x008fe4000ff3e0ff */
[----:B------:R-:W-:Y:S02]  /*02c0*/  UIADD3 UR4, UP0, UPT, UR4, 0x180, URZ ;  /* 0x0000018004047890 */ /* 0x000fe4000ff1e0ff */
[----:B------:R-:W-:Y:S02]  /*02d0*/  UIADD3.X UR7, UPT, UPT, URZ, UR5, URZ, UP1, !UPT ;  /* 0x00000005ff077290 */ /* 0x000fe40008ffe4ff */
[----:B------:R-:W-:-:S07]  /*02e0*/  UIADD3.X UR5, UPT, UPT, URZ, UR5, URZ, UP0, !UPT ;  /* 0x00000005ff057290 */ /* 0x000fce00087fe4ff */
[----:B------:R3:W-:Y:S02]  /*02f0*/  UTMACCTL.PF [UR6] ;  /* 0x00000000060079b9 */ /* 0x0007e40008040000 */
[----:B------:R3:W-:Y:S02]  /*0300*/  UTMACCTL.PF [UR4] ;  /* 0x00000000040079b9 */ /* 0x0007e40008040000 */
[----:B---3--:R-:W-:Y:S01]  /*0310*/  NOP ;  /* 0x0000000000007918 */ /* 0x008fe20000000000 */
.L_x_5:
[----:B------:R-:W-:Y:S05]  /*0320*/  BSYNC.RECONVERGENT B0 ;  /* 0x0000000000007941 */ /* 0x000fea0003800200 */
.L_x_4:
[----:B------:R-:W-:Y:S04]  /*0330*/  BSSY.RECONVERGENT B0, `(.L_x_6) ;  /* 0x000000a000007945 */ /* 0x000fe80003800200 */
        /* <DEDUP_REMOVED lines=9> */
.L_x_7:
[----:B------:R-:W-:Y:S05]  /*03d0*/  BSYNC.RECONVERGENT B0 ;  /* 0x0000000000007941 */ /* 0x000fea0003800200 */
.L_x_6:
[----:B------:R-:W3:Y:S01]  /*03e0*/  LDCU.64 UR4, c[0x0][0x888] ;  /* 0x00011100ff0477ac */ /* 0x000ee20008000a00 */
[----:B------:R-:W-:Y:S02]  /*03f0*/  UISETP.EQ.U32.AND UP1, UPT, UR8, URZ, UPT ;  /* 0x000000ff0800728c */ /* 0x000fe4000bf22070 */
[----:B------:R-:W-:Y:S02]  /*0400*/  UPLOP3.LUT UP3, UPT, UPT, UPT, UPT, 0x80, 0x8 ;  /* 0x000000000008789c */ /* 0x000fe40003f6f070 */
[----:B---3--:R-:W-:-:S04]  /*0410*/  UISETP.NE.U32.AND UP0, UPT, UR4, URZ, UPT ;  /* 0x000000ff0400728c */ /* 0x008fc8000bf05070 */
[----:B------:R-:W-:-:S04]  /*0420*/  UISETP.NE.AND.EX UP0, UPT, UR5, URZ, UPT, UP0 ;  /* 0x000000ff0500728c */ /* 0x000fc8000bf05300 */
[----:B------:R-:W-:-:S04]  /*0430*/  UISETP.EQ.OR.EX UP2, UPT, UR9, URZ, !UP0, UP1 ;  /* 0x000000ff0900728c */ /* 0x000fc8000c742710 */
[----:B------:R-:W-:-:S06]  /*0440*/  UP2UR UR4, UPR, URZ, 0x4 ;  /* 0x00000004ff047883 */ /* 0x000fcc0008000000 */
[----:B------:R-:W-:Y:S01]  /*0450*/  MOV R88, UR4 ;  /* 0x0000000400587c02 */ /* 0x000fe20008000f00 */
[----:B------:R-:W-:Y:S06]  /*0460*/  BRA.U !UP2, `(.L_x_8) ;  /* 0x000000010a207547 */ /* 0x000fec000b800000 */
[----:B------:R-:W-:Y:S01]  /*0470*/  UISETP.NE.U32.AND UP1, UPT, UR8, URZ, UPT ;  /* 0x000000ff0800728c */ /* 0x000fe2000bf25070 */
[----:B-----5:R-:W-:Y:S01]  /*0480*/  FSETP.NEU.AND P0, PT, R41, RZ, PT ;  /* 0x000000ff2900720b */ /* 0x020fe20003f0d000 */
[----:B------:R-:W-:Y:S02]  /*0490*/  USEL UR4, URZ, 0xffffffff, UP0 ;  /* 0xffffffffff047887 */ /* 0x000fe40008000000 */
[----:B------:R-:W-:-:S10]  /*04a0*/  UISETP.NE.AND.EX UP1, UPT, UR9, URZ, UPT, UP1 ;  /* 0x000000ff0900728c */ /* 0x000fd4000bf25310 */
[----:B------:R-:W-:Y:S01]  /*04b0*/  VOTEU.ANY UP0, P0 ;  /* 0x0000000000ff7886 */ /* 0x000fe20000000100 */
[----:B------:R-:W-:-:S04]  /*04c0*/  @!UP1 USEL UR4, URZ, 0xffffffff, UP0 ;  /* 0xffffffffff049887 */ /* 0x000fc80008000000 */
[----:B------:R-:W-:-:S04]  /*04d0*/  ULOP3.LUT UR4, UR4, 0x1, URZ, 0xc0, !UPT ;  /* 0x0000000104047892 */ /* 0x000fc8000f8ec0ff */
[----:B------:R-:W-:-:S11]  /*04e0*/  UISETP.NE.U32.AND UP3, UPT, UR4, 0x1, UPT ;  /* 0x000000010400788c */ /* 0x000fd6000bf65070 */
.L_x_8:
[----:B-1----:R-:W1:Y:S01]  /*04f0*/  SHFL.IDX PT, R2, R85, RZ, 0x1f ;  /* 0x00001fff55027589 */ /* 0x002e6200000e0000 */
[----:B------:R-:W-:-:S04]  /*0500*/  UISETP.NE.AND UP0, UPT, UR22, 0x2, UPT ;  /* 0x000000021600788c */ /* 0x000fc8000bf05270 */
[----:B------:R-:W-:Y:S01]  /*0510*/  USEL UR37, URZ, 0x1, UP0 ;  /* 0x00000001ff257887 */ /* 0x000fe20008000000 */
[----:B-1----:R-:W-:-:S13]  /*0520*/  ISETP.NE.AND P0, PT, R2, RZ, PT ;  /* 0x000000ff0200720c */ /* 0x002fda0003f05270 */
[----:B------:R-:W-:Y:S05]  /*0530*/  @P0 BRA `(.L_x_9) ;  /* 0x0000000000840947 */ /* 0x000fea0003800000 */
[----:B------:R-:W-:Y:S01]  /*0540*/  ELECT P0, URZ, PT ;  /* 0x0000000000ff782f */ /* 0x000fe20003800000 */
[----:B------:R-:W-:-:S12]  /*0550*/  BSSY.RECONVERGENT B0, `(.L_x_9) ;  /* 0x000001f000007945 */ /* 0x000fd80003800200 */
[----:B------:R-:W-:Y:S05]  /*0560*/  @!P0 BRA `(.L_x_10) ;  /* 0x0000000000748947 */ /* 0x000fea0003800000 */
[----:B------:R-:W1:Y:S01]  /*0570*/  S2UR UR4, SR_CgaCtaId ;  /* 0x00000000000479c3 */ /* 0x000e620000008800 */
[----:B------:R-:W-:Y:S01]  /*0580*/  UMOV UR5, 0x400 ;  /* 0x0000040000057882 */ /* 0x000fe20000000000 */
[----:B------:R-:W-:Y:S01]  /*0590*/  UMOV UR8, 0x1 ;  /* 0x0000000100087882 */ /* 0x000fe20000000000 */
[----:B------:R-:W-:Y:S01]  /*05a0*/  UMOV UR6, 0x4 ;  /* 0x0000000400067882 */ /* 0x000fe20000000000 */
[----:B------:R-:W-:-:S04]  /*05b0*/  UIADD3 UR8, UPT, UPT, -UR8, 0x100000, URZ ;  /* 0x0010000008087890 */ /* 0x000fc8000fffe1ff */
[----:B------:R-:W-:Y:S02]  /*05c0*/  USHF.L.U32 UR9, UR8, 0xb, URZ ;  /* 0x0000000b08097899 */ /* 0x000fe400080006ff */
[----:B------:R-:W-:Y:S02]  /*05d0*/  USHF.L.U32 UR8, UR8, 0x1, URZ ;  /* 0x0000000108087899 */ /* 0x000fe400080006ff */
[----:B------:R-:W-:-:S04]  /*05e0*/  UIADD3 UR6, UPT, UPT, -UR6, 0x100000, URZ ;  /* 0x0010000006067890 */ /* 0x000fc8000fffe1ff */
[----:B------:R-:W-:Y:S02]  /*05f0*/  USHF.L.U32 UR7, UR6, 0xb, URZ ;  /* 0x0000000b06077899 */ /* 0x000fe400080006ff */
[----:B------:R-:W-:Y:S02]  /*0600*/  USHF.L.U32 UR6, UR6, 0x1, URZ ;  /* 0x0000000106067899 */ /* 0x000fe400080006ff */
[----:B-1----:R-:W-:Y:S01]  /*0610*/  ULEA UR4, UR4, UR5, 0x18 ;  /* 0x0000000504047291 */ /* 0x002fe2000f8ec0ff */
[----:B------:R-:W1:Y:S11]  /*0620*/  FENCE.VIEW.ASYNC.S ;  /* 0x00000000000073c6 */ /* 0x000e760000000000 */
[----:B-1----:R1:W3:Y:S01]  /*0630*/  SYNCS.EXCH.64 URZ, [UR4], UR8 ;  /* 0x0000000804ff75b2 */ /* 0x0022e20008000100 */
[----:B------:R1:W4:Y:S01]  /*0640*/  SYNCS.EXCH.64 URZ, [UR4+0x40], UR6 ;  /* 0x0000400604ff75b2 */ /* 0x0003220008000100 */
[----:B------:R1:W1:Y:S01]  /*0650*/  SYNCS.EXCH.64 URZ, [UR4+0x8], UR8 ;  /* 0x0000080804ff75b2 */ /* 0x0002620008000100 */
        /* <DEDUP_REMOVED lines=13> */
[----:B------:R-:W-:Y:S01]  /*0730*/  NOP ;  /* 0x0000000000007918 */ /* 0x000fe20000000000 */
.L_x_10:
[----:B-1----:R-:W-:Y:S05]  /*0740*/  BSYNC.RECONVERGENT B0 ;  /* 0x0000000000007941 */ /* 0x002fea0003800200 */
.L_x_9:
[----:B------:R-:W1:Y:S01]  /*0750*/  SHFL.IDX PT, R2, R85, RZ, 0x1f ;  /* 0x00001fff55027589 */ /* 0x000e6200000e0000 */
[----:B------:R-:W-:Y:S01]  /*0760*/  NOP ;  /* 0x0000000000007918 */ /* 0x000fe20000000000 */
[----:B-1----:R-:W-:-:S13]  /*0770*/  ISETP.NE.AND P0, PT, R2, 0x1, PT ;  /* 0x000000010200780c */ /* 0x002fda0003f05270 */
[----:B------:R-:W-:Y:S05]  /*0780*/  @P0 BRA `(.L_x_11) ;  /* 0x0000000000500947 */ /* 0x000fea0003800000 */
        /* <DEDUP_REMOVED lines=9> */
[----:B------:R-:W-:Y:S01]  /*0820*/  USHF.L.U32 UR6, UR6, 0x1, URZ ;  /* 0x0000000106067899 */ /* 0x000fe200080006ff */
[----:B------:R-:W-:Y:S01]  /*0830*/  ELECT P0, URZ, PT ;  /* 0x0000000000ff782f */ /* 0x000fe20003800000 */
[----:B-1----:R-:W-:Y:S01]  /*0840*/  ULEA UR4, UR4, UR5, 0x18 ;  /* 0x0000000504047291 */ /* 0x002fe2000f8ec0ff */
[----:B------:R-:W1:Y:S11]  /*0850*/  FENCE.VIEW.ASYNC.S ;  /* 0x00000000000073c6 */ /* 0x000e760000000000 */
[----:B-1----:R1:W1:Y:S01]  /*0860*/  SYNCS.EXCH.64 URZ, [UR4+0x80], UR8 ;  /* 0x0000800804ff75b2 */ /* 0x0022620008000100 */
[----:B------:R1:W1:Y:S01]  /*0870*/  SYNCS.EXCH.64 URZ, [UR4+0x98], UR6 ;  /* 0x0000980604ff75b2 */ /* 0x0002620008000100 */
[----:B------:R1:W1:Y:S01]  /*0880*/  SYNCS.EXCH.64 URZ, [UR4+0x88], UR8 ;  /* 0x0000880804ff75b2 */ /* 0x0002620008000100 */
[----:B------:R1:W1:Y:S01]  /*0890*/  SYNCS.EXCH.64 URZ, [UR4+0xa0], UR6 ;  /* 0x0000a00604ff75b2 */ /* 0x0002620008000100 */
[----:B------:R1:W1:Y:S01]  /*08a0*/  SYNCS.EXCH.64 URZ, [UR4+0x90], UR8 ;  /* 0x0000900804ff75b2 */ /* 0x0002620008000100 */
[----:B------:R1:W1:Y:S01]  /*08b0*/  SYNCS.EXCH.64 URZ, [UR4+0xa8], UR6 ;  /* 0x0000a80604ff75b2 */ /* 0x0002620008000100 */
[----:B------:R-:W-:Y:S01]  /*08c0*/  NOP ;  /* 0x0000000000007918 */ /* 0x000fe20000000000 */
.L_x_11:
[----:B------:R-:W2:Y:S01]  /*08d0*/  SHFL.IDX PT, R2, R85, RZ, 0x1f ;  /* 0x00001fff55027589 */ /* 0x000ea200000e0000 */
[----:B------:R-:W-:Y:S01]  /*08e0*/  NOP ;  /* 0x0000000000007918 */ /* 0x000fe20000000000 */
[----:B--2---:R-:W-:-:S13]  /*08f0*/  ISETP.NE.AND P0, PT, R2, 0x3, PT ;  /* 0x000000030200780c */ /* 0x004fda0003f05270 */
[----:B------:R-:W-:Y:S05]  /*0900*/  @P0 BRA `(.L_x_12) ;  /* 0x0000000000300947 */ /* 0x000fea0003800000 */
[----:B-1----:R-:W1:Y:S01]  /*0910*/  S2UR UR6, SR_CgaCtaId ;  /* 0x00000000000679c3 */ /* 0x002e620000008800 */
[----:B------:R-:W-:Y:S01]  /*0920*/  UMOV UR4, 0x400 ;  /* 0x0000040000047882 */ /* 0x000fe20000000000 */
[----:B------:R-:W-:Y:S01]  /*0930*/  UMOV UR5, 0x20 ;  /* 0x0000002000057882 */ /* 0x000fe20000000000 */
[----:B------:R-:W-:Y:S01]  /*0940*/  ELECT P0, URZ, PT ;  /* 0x0000000000ff782f */ /* 0x000fe20003800000 */
[----:B-1----:R-:W-:Y:S02]  /*0950*/  ULEA UR6, UR6, UR4, 0x18 ;  /* 0x0000000406067291 */ /* 0x002fe4000f8ec0ff */
[----:B------:R-:W-:-:S04]  /*0960*/  UIADD3 UR4, UPT, UPT, -UR5, 0x100000, URZ ;  /* 0x0010000005047890 */ /* 0x000fc8000fffe1ff */
[----:B------:R-:W-:Y:S02]  /*0970*/  USHF.L.U32 UR5, UR4, 0xb, URZ ;  /* 0x0000000b04057899 */ /* 0x000fe400080006ff */
[----:B------:R-:W-:Y:S01]  /*0980*/  USHF.L.U32 UR4, UR4, 0x1, URZ ;  /* 0x0000000104047899 */ /* 0x000fe200080006ff */
[----:B------:R-:W1:Y:S11]  /*0990*/  FENCE.VIEW.ASYNC.S ;  /* 0x00000000000073c6 */ /* 0x000e760000000000 */
[----:B-1----:R2:W1:Y:S01]  /*09a0*/  SYNCS.EXCH.64 URZ, [UR6+0xb0], UR4 ;  /* 0x0000b00406ff75b2 */ /* 0x0024620008000100 */
[----:B------:R2:W1:Y:S02]  /*09b0*/  SYNCS.EXCH.64 URZ, [UR6+0xb8], UR4 ;  /* 0x0000b80406ff75b2 */ /* 0x0004640008000100 */
[----:B--2---:R-:W-:Y:S01]  /*09c0*/  NOP ;  /* 0x0000000000007918 */ /* 0x004fe20000000000 */
.L_x_12:
[----:B------:R-:W2:Y:S01]  /*09d0*/  SHFL.IDX PT, R2, R85, RZ, 0x1f ;  /* 0x00001fff55027589 */ /* 0x000ea200000e0000 */
[----:B------:R-:W-:Y:S01]  /*09e0*/  NOP ;  /* 0x0000000000007918 */ /* 0x000fe20000000000 */
[----:B--2---:R-:W-:-:S13]  /*09f0*/  ISETP.NE.AND P0, PT, R2, 0x4, PT ;  /* 0x000000040200780c */ /* 0x004fda0003f05270 */
[----:B------:R-:W-:Y:S05]  /*0a00*/  @P0 BRA `(.L_x_13) ;  /* 0x00000000004c0947 */ /* 0x000fea0003800000 */
[----:B-1----:R-:W1:Y:S01]  /*0a10*/  S2UR UR6, SR_CgaCtaId ;  /* 0x00000000000679c3 */ /* 0x002e620000008800 */
[----:B------:R-:W-:Y:S01]  /*0a20*/  UMOV UR4, 0x3a0 ;  /* 0x000003a000047882 */ /* 0x000fe20000000000 */
[----:B------:R-:W-:Y:S01]  /*0a30*/  UMOV UR5, 0x400 ;  /* 0x0000040000057882 */ /* 0x000fe20000000000 */
[----:B------:R-:W-:Y:S01]  /*0a40*/  USEL UR4, UR4, 0x320, UP3 ;  /* 0x0000032004047887 */ /* 0x000fe20009800000 */
[----:B------:R-:W-:Y:S01]  /*0a50*/  UMOV UR8, 0x1 ;  /* 0x0000000100087882 */ /* 0x000fe20000000000 */
[----:B------:R-:W-:Y:S01]  /*0a60*/  ELECT P0, URZ, PT ;  /* 0x0000000000ff782f */ /* 0x000fe20003800000 */
[----:B------:R-:W-:-:S04]  /*0a70*/  UIADD3 UR8, UPT, UPT, -UR8, 0x100000, URZ ;  /* 0x0010000008087890 */ /* 0x000fc8000fffe1ff */
[----:B------:R-:W-:Y:S02]  /*0a80*/  USHF.L.U32 UR9, UR8, 0xb, URZ ;  /* 0x0000000b08097899 */ /* 0x000fe400080006ff */
[----:B------:R-:W-:Y:S02]  /*0a90*/  USHF.L.U32 UR8, UR8, 0x1, URZ ;  /* 0x0000000108087899 */ /* 0x000fe400080006ff */
[----:B-1----:R-:W-:Y:S02]  /*0aa0*/  ULEA UR6, UR6, UR5, 0x18 ;  /* 0x0000000506067291 */ /* 0x002fe4000f8ec0ff */
[----:B------:R-:W-:-:S04]  /*0ab0*/  UIADD3 UR4, UPT, UPT, -UR4, 0x100000, URZ ;  /* 0x0010000004047890 */ /* 0x000fc8000fffe1ff */
[----:B------:R-:W-:Y:S02]  /*0ac0*/  USHF.L.U32 UR5, UR4, 0xb, URZ ;  /* 0x0000000b04057899 */ /* 0x000fe400080006ff */
[----:B------:R-:W-:Y:S01]  /*0ad0*/  USHF.L.U32 UR4, UR4, 0x1, URZ ;  /* 0x0000000104047899 */ /* 0x000fe200080006ff */
[----:B------:R-:W1:Y:S03]  /*0ae0*/  FENCE.VIEW.ASYNC.S ;  /* 0x00000000000073c6 */ /* 0x000e660000000000 */
[----:B-1----:R2:W1:Y:S08]  /*0af0*/  SYNCS.EXCH.64 URZ, [UR6+0xc0], UR8 ;  /* 0x0000c00806ff75b2 */ /* 0x0024700008000100 */
[----:B------:R2:W1:Y:S01]  /*0b00*/  SYNCS.EXCH.64 URZ, [UR6+0xd0], UR4 ;  /* 0x0000d00406ff75b2 */ /* 0x0004620008000100 */
[----:B------:R2:W1:Y:S01]  /*0b10*/  SYNCS.EXCH.64 URZ, [UR6+0xc8], UR8 ;  /* 0x0000c80806ff75b2 */ /* 0x0004620008000100 */
[----:B------:R2:W1:Y:S02]  /*0b20*/  SYNCS.EXCH.64 URZ, [UR6+0xd8], UR4 ;  /* 0x0000d80406ff75b2 */ /* 0x0004640008000100 */
[----:B--2---:R-:W-:Y:S01]  /*0b30*/  NOP ;  /* 0x0000000000007918 */ /* 0x004fe20000000000 */
.L_x_13:
[----:B------:R-:W2:Y:S01]  /*0b40*/  SHFL.IDX PT, R2, R85, RZ, 0x1f ;  /* 0x00001fff55027589 */ /* 0x000ea200000e0000 */
[----:B------:R-:W-:Y:S01]  /*0b50*/  NOP ;  /* 0x0000000000007918 */ /* 0x000fe20000000000 */
[----:B--2---:R-:W-:-:S13]  /*0b60*/  ISETP.NE.AND P0, PT, R2, 0x5, PT ;  /* 0x000000050200780c */ /* 0x004fda0003f05270 */
[----:B------:R-:W-:Y:S05]  /*0b70*/  @P0 BRA `(.L_x_14) ;  /* 0x0000000000580947 */ /* 0x000fea0003800000 */
[----:B-1----:R-:W1:Y:S01]  /*0b80*/  S2UR UR4, SR_CgaCtaId ;  /* 0x00000000000479c3 */ /* 0x002e620000008800 */
        /* <DEDUP_REMOVED lines=18> */
[----:B------:R2:W1:Y:S01]  /*0cb0*/  SYNCS.EXCH.64 URZ, [UR4+0xf8], UR8 ;  /* 0x0000f80804ff75b2 */ /* 0x0004620008000100 */
[----:B------:R2:W1:Y:S02]  /*0cc0*/  SYNCS.EXCH.64 URZ, [UR4+0x118], UR6 ;  /* 0x0001180604ff75b2 */ /* 0x0004640008000100 */
[----:B--2---:R-:W-:Y:S01]  /*0cd0*/  NOP ;  /* 0x0000000000007918 */ /* 0x004fe20000000000 */
.L_x_14:
[----:B------:R-:W2:Y:S01]  /*0ce0*/  SHFL.IDX PT, R2, R85, RZ, 0x1f ;  /* 0x00001fff55027589 */ /* 0x000ea200000e0000 */
[----:B------:R-:W-:Y:S01]  /*0cf0*/  NOP ;  /* 0x0000000000007918 */ /* 0x000fe20000000000 */
[----:B--2---:R-:W-:-:S13]  /*0d00*/  ISETP.NE.AND P0, PT, R2, 0x3, PT ;  /* 0x000000030200780c */ /* 0x004fda0003f05270 */
[----:B------:R-:W-:Y:S05]  /*0d10*/  @P0 BRA `(.L_x_15) ;  /* 0x0000000000380947 */ /* 0x000fea0003800000 */
[----:B------:R-:W2:Y:S01]  /*0d20*/  S2UR UR5, SR_CgaCtaId ;  /* 0x00000000000579c3 */ /* 0x000ea20000008800 */
[----:B-1----:R-:W-:Y:S01]  /*0d30*/  UMOV UR4, 0x400 ;  /* 0x0000040000047882 */ /* 0x002fe20000000000 */
[----:B------:R-:W-:Y:S01]  /*0d40*/  UMOV UR6, 0x20 ;  /* 0x0000002000067882 */ /* 0x000fe20000000000 */
[----:B------:R-:W-:Y:S01]  /*0d50*/  ELECT P0, URZ, PT ;  /* 0x0000000000ff782f */ /* 0x000fe20003800000 */
[----:B------:R-:W-:-:S04]  /*0d60*/  UIADD3 UR6, UPT, UPT, -UR6, 0x100000, URZ ;  /* 0x0010000006067890 */ /* 0x000fc8000fffe1ff */
[----:B------:R-:W-:Y:S02]  /*0d70*/  USHF.L.U32 UR7, UR6, 0xb, URZ ;  /* 0x0000000b06077899 */ /* 0x000fe400080006ff */
[----:B------:R-:W-:Y:S02]  /*0d80*/  USHF.L.U32 UR6, UR6, 0x1, URZ ;  /* 0x0000000106067899 */ /* 0x000fe400080006ff */
[----:B--2---:R-:W-:Y:S01]  /*0d90*/  ULEA UR4, UR5, UR4, 0x18 ;  /* 0x0000000405047291 */ /* 0x004fe2000f8ec0ff */
[----:B------:R-:W1:Y:S11]  /*0da0*/  FENCE.VIEW.ASYNC.S ;  /* 0x00000000000073c6 */ /* 0x000e760000000000 */
[----:B-1----:R2:W1:Y:S01]  /*0db0*/  SYNCS.EXCH.64 URZ, [UR4+0x120], UR6 ;  /* 0x0001200604ff75b2 */ /* 0x0024620008000100 */
[----:B------:R2:W1:Y:S01]  /*0dc0*/  SYNCS.EXCH.64 URZ, [UR4+0x130], UR6 ;  /* 0x0001300604ff75b2 */ /* 0x0004620008000100 */
[----:B------:R2:W1:Y:S01]  /*0dd0*/  SYNCS.EXCH.64 URZ, [UR4+0x128], UR6 ;  /* 0x0001280604ff75b2 */ /* 0x0004620008000100 */
[----:B------:R2:W1:Y:S02]  /*0de0*/  SYNCS.EXCH.64 URZ, [UR4+0x138], UR6 ;  /* 0x0001380604ff75b2 */ /* 0x0004640008000100 */
[----:B--2---:R-:W-:Y:S01]  /*0df0*/  NOP ;  /* 0x0000000000007918 */ /* 0x004fe20000000000 */
.L_x_15:
[----:B-1----:R-:W1:Y:S01]  /*0e00*/  LDCU UR4, c[0x0][0x36c] ;  /* 0x00006d80ff0477ac */ /* 0x002e620008000800 */
[----:B------:R-:W-:Y:S01]  /*0e10*/  ISETP.NE.OR P3, PT, R0, 0x2, !P3 ;  /* 0x000000020000780c */ /* 0x000fe20005f65670 */
[----:B------:R-:W-:Y:S01]  /*0e20*/  NOP ;  /* 0x0000000000007918 */ /* 0x000fe20000000000 */
[----:B------:R-:W-:Y:S01]  /*0e30*/  LOP3.LUT R0, R91, 0x1f, RZ, 0xc0, !PT ;  /* 0x0000001f5b007812 */ /* 0x000fe200078ec0ff */
[----:B------:R-:W-:Y:S02]  /*0e40*/  UISETP.NE.AND UP4, UPT, UR22, URZ, UPT ;  /* 0x000000ff1600728c */ /* 0x000fe4000bf85270 */
[----:B-1----:R-:W-:-:S09]  /*0e50*/  UISETP.EQ.U32.AND UP5, UPT, UR4, 0x1, UPT ;  /* 0x000000010400788c */ /* 0x002fd2000bfa2070 */
[----:B------:R-:W-:Y:S05]  /*0e60*/  BRA.U !UP5, `(.L_x_16) ;  /* 0x000000010d087547 */ /* 0x000fea000b800000 */
[----:B---34-:R-:W-:Y:S01]  /*0e70*/  UCGABAR_ARV ;  /* 0x00000000000079c7 */ /* 0x018fe20008000000 */
[----:B------:R-:W-:Y:S05]  /*0e80*/  BRA `(.L_x_17) ;  /* 0x0000000000047947 */ /* 0x000fea0003800000 */
.L_x_16:
[----:B---34-:R-:W-:Y:S01]  /*0e90*/  NOP ;  /* 0x0000000000007918 */ /* 0x018fe20000000000 */
.L_x_17:
[----:B------:R-:W1:Y:S01]  /*0ea0*/  S2UR UR7, SR_CTAID.X ;  /* 0x00000000000779c3 */ /* 0x000e620000002500 */
[----:B------:R-:W-:-:S05]  /*0eb0*/  CS2R.32 R87, SR_CgaSize ;  /* 0x0000000000577805 */ /* 0x000fca0000008a00 */
[----:B------:R-:W-:-:S05]  /*0ec0*/  IMAD R87, R87, -0xa0, RZ ;  /* 0xffffff6057577824 */ /* 0x000fca00078e02ff */
[----:B------:R-:W-:-:S14]  /*0ed0*/  R2UR UR5, R87 ;  /* 0x00000000570572ca */ /* 0x000fdc00000e0000 */
[----:B------:R-:W2:Y:S01]  /*0ee0*/  LDCU UR5, c[0x0][UR5+0x2b0] ;  /* 0x00005600050577ac */ /* 0x000ea20008000800 */
[----:B------:R-:W-:-:S05]  /*0ef0*/  CS2R.32 R87, SR_CgaSize ;  /* 0x0000000000577805 */ /* 0x000fca0000008a00 */
[----:B------:R-:W-:-:S05]  /*0f00*/  IMAD R87, R87, -0xa0, RZ ;  /* 0xffffff6057577824 */ /* 0x000fca00078e02ff */
[----:B------:R-:W-:-:S14]  /*0f10*/  R2UR UR4, R87 ;  /* 0x00000000570472ca */ /* 0x000fdc00000e0000 */
[----:B------:R-:W3:Y:S01]  /*0f20*/  LDCU UR4, c[0x0][UR4+0x2b4] ;  /* 0x00005680040477ac */ /* 0x000ee20008000800 */
[----:B------:R-:W4:Y:S01]  /*0f30*/  S2UR UR8, SR_CTAID.Y ;  /* 0x00000000000879c3 */ /* 0x000f220000002600 */
[----:B------:R-:W-:-:S05]  /*0f40*/  CS2R.32 R87, SR_CgaSize ;  /* 0x0000000000577805 */ /* 0x000fca0000008a00 */
[----:B------:R-:W-:-:S05]  /*0f50*/  IMAD R87, R87, -0xa0, RZ ;  /* 0xffffff6057577824 */ /* 0x000fca00078e02ff */
[----:B------:R-:W-:-:S14]  /*0f60*/  R2UR UR9, R87 ;  /* 0x00000000570972ca */ /* 0x000fdc00000e0000 */
[----:B------:R-:W3:Y:S01]  /*0f70*/  LDCU UR9, c[0x0][UR9+0x2a0] ;  /* 0x00005400090977ac */ /* 0x000ee20008000800 */
[----:B------:R-:W-:-:S05]  /*0f80*/  CS2R.32 R87, SR_CgaSize ;  /* 0x0000000000577805 */ /* 0x000fca0000008a00 */
[----:B------:R-:W-:-:S05]  /*0f90*/  IMAD R87, R87, -0xa0, RZ ;  /* 0xffffff6057577824 */ /* 0x000fca00078e02ff */
[----:B------:R-:W-:-:S14]  /*0fa0*/  R2UR UR10, R87 ;  /* 0x00000000570a72ca */ /* 0x000fdc00000e0000 */
[----:B------:R-:W3:Y:S01]  /*0fb0*/  LDCU UR10, c[0x0][UR10+0x2a4] ;  /* 0x000054800a0a77ac */ /* 0x000ee20008000800 */
[----:B------:R-:W3:Y:S01]  /*0fc0*/  S2UR UR11, SR_CgaCtaId ;  /* 0x00000000000b79c3 */ /* 0x000ee20000008800 */
[----:B------:R-:W3:Y:S01]  /*0fd0*/  LDCU UR23, c[0x0][0xb24] ;  /* 0x00016480ff1777ac */ /* 0x000ee20008000800 */
[----:B------:R-:W3:Y:S01]  /*0fe0*/  LDCU UR40, c[0x0][0xb24] ;  /* 0x00016480ff2877ac */ /* 0x000ee20008000800 */
[----:B-1----:R-:W-:-:S05]  /*0ff0*/  I2FP.F32.U32 R3, UR7 ;  /* 0x0000000700037c45 */ /* 0x002fca0008201000 */
[----:B------:R-:W1:Y:S01]  /*1000*/  S2UR UR36, SR_CTAID.Z ;  /* 0x00000000002479c3 */ /* 0x000e620000002700 */
[----:B------:R-:W1:Y:S01]  /*1010*/  LDCU UR26, c[0x0][0xb30] ;  /* 0x00016600ff1a77ac */ /* 0x000e620008000800 */
[----:B--2---:R-:W-:Y:S01]  /*1020*/  FMUL R3, R3, UR5 ;  /* 0x0000000503037c20 */ /* 0x004fe20008400000 */
[----:B------:R-:W-:Y:S01]  /*1030*/  UMOV UR25, UR7 ;  /* 0x0000000700197c82 */ /* 0x000fe20008000000 */
[----:B----4-:R-:W-:Y:S01]  /*1040*/  I2FP.F32.U32 R2, UR8 ;  /* 0x0000000800027c45 */ /* 0x010fe20008201000 */
[----:B------:R-:W-:-:S03]  /*1050*/  UMOV UR30, UR8 ;  /* 0x00000008001e7c82 */ /* 0x000fc60008000000 */
[----:B------:R-:W2:Y:S01]  /*1060*/  F2I.U32.TRUNC.NTZ R3, R3 ;  /* 0x0000000300037305 */ /* 0x000ea2000020f000 */
[----:B---3--:R-:W-:Y:S01]  /*1070*/  UISETP.GE.AND UP2, UPT, UR23, 0x1, UPT ;  /* 0x000000011700788c */ /* 0x008fe2000bf46270 */
[----:B------:R-:W-:Y:S01]  /*1080*/  FMUL R2, R2, UR4 ;  /* 0x0000000402027c20 */ /* 0x000fe20008400000 */
[----:B------:R-:W-:-:S05]  /*1090*/  USHF.L.U32 UR28, UR11, 0xb, URZ ;  /* 0x0000000b0b1c7899 */ /* 0x000fca00080006ff */
[----:B------:R-:W3:Y:S01]  /*10a0*/  F2I.U32.TRUNC.NTZ R2, R2 ;  /* 0x0000000200027305 */ /* 0x000ee2000020f000 */
[----:B--2---:R-:W-:Y:S02]  /*10b0*/  R2UR UR4, R3 ;  /* 0x00000000030472ca */ /* 0x004fe400000e0000 */
[----:B---3--:R-:W-:Y:S02]  /*10c0*/  R2UR UR6, R2 ;  /* 0x00000000020672ca */ /* 0x008fe400000e0000 */
[----:B------:R-:W-:-:S09]  /*10d0*/  PRMT R2, RZ, 0x7610, R2 ;  /* 0x00007610ff027816 */ /* 0x000fd20000000002 */
[----:B------:R-:W-:-:S04]  /*10e0*/  UIADD3 UR5, UPT, UPT, -UR4, URZ, URZ ;  /* 0x000000ff04057290 */ /* 0x000fc8000fffe1ff */
[----:B------:R-:W-:Y:S02]  /*10f0*/  UIMAD UR5, UR9, UR5, UR7 ;  /* 0x00000005090572a4 */ /* 0x000fe4000f8e0207 */
[----:B------:R-:W-:-:S04]  /*1100*/  UIADD3 UR4, UPT, UPT, -UR6, URZ, URZ ;  /* 0x000000ff06047290 */ /* 0x000fc8000fffe1ff */
[----:B------:R-:W-:Y:S01]  /*1110*/  IMAD.U32 R87, RZ, RZ, UR5 ;  /* 0x00000005ff577e24 */ /* 0x000fe2000f8e00ff */
[----:B------:R-:W-:-:S06]  /*1120*/  UIMAD UR4, UR10, UR4, UR8 ;  /* 0x000000040a0472a4 */ /* 0x000fcc000f8e0208 */
[----:B------:R-:W-:Y:S01]  /*1130*/  IMAD.U32 R86, RZ, RZ, UR4 ;  /* 0x00000004ff567e24 */ /* 0x000fe2000f8e00ff */
[----:B-1----:R-:W-:Y:S06]  /*1140*/  BRA.U UP4, `(.L_x_18) ;  /* 0x0000000104487547 */ /* 0x002fec000b800000 */
[----:B------:R-:W-:Y:S02]  /*1150*/  R2UR UR4, R86 ;  /* 0x00000000560472ca */ /* 0x000fe400000e0000 */
[----:B------:R-:W-:-:S11]  /*1160*/  R2UR UR6, R87 ;  /* 0x00000000570672ca */ /* 0x000fd600000e0000 */
[----:B------:R-:W-:Y:S02]  /*1170*/  UISETP.NE.AND UP0, UPT, UR4, URZ, UPT ;  /* 0x000000ff0400728c */ /* 0x000fe4000bf05270 */
[----:B------:R-:W-:Y:S02]  /*1180*/  UISETP.NE.AND UP1, UPT, UR4, 0x1, UPT ;  /* 0x000000010400788c */ /* 0x000fe4000bf25270 */
[----:B------:R-:W-:Y:S02]  /*1190*/  UISETP.EQ.OR UP0, UPT, UR6, URZ, !UP0 ;  /* 0x000000ff0600728c */ /* 0x000fe4000c702670 */
[----:B------:R-:W-:Y:S02]  /*11a0*/  USEL UR5, URZ, 0x2, UP1 ;  /* 0x00000002ff057887 */ /* 0x000fe40008800000 */
[----:B------:R-:W-:Y:S02]  /*11b0*/  USEL UR8, URZ, 0x1, !UP0 ;  /* 0x00000001ff087887 */ /* 0x000fe4000c000000 */
[----:B------:R-:W-:-:S02]  /*11c0*/  UISETP.NE.AND UP0, UPT, UR4, 0x2, UPT ;  /* 0x000000020400788c */ /* 0x000fc4000bf05270 */
[----:B------:R-:W-:Y:S02]  /*11d0*/  UISETP.NE.AND UP1, UPT, UR4, 0x3, UPT ;  /* 0x000000030400788c */ /* 0x000fe4000bf25270 */
[----:B------:R-:W-:Y:S02]  /*11e0*/  USEL UR4, URZ, 0x4, UP0 ;  /* 0x00000004ff047887 */ /* 0x000fe40008000000 */
[----:B------:R-:W-:Y:S02]  /*11f0*/  UISETP.NE.AND UP0, UPT, UR6, URZ, UPT ;  /* 0x000000ff0600728c */ /* 0x000fe4000bf05270 */
[----:B------:R-:W-:Y:S02]  /*1200*/  USEL UR6, URZ, 0x8, UP1 ;  /* 0x00000008ff067887 */ /* 0x000fe40008800000 */
[----:B------:R-:W-:Y:S02]  /*1210*/  USEL UR7, UR5, 0x2, UP0 ;  /* 0x0000000205077887 */ /* 0x000fe40008000000 */
[----:B------:R-:W-:-:S02]  /*1220*/  USEL UR4, UR4, 0x4, UP0 ;  /* 0x0000000404047887 */ /* 0x000fc40008000000 */
[----:B------:R-:W-:Y:S02]  /*1230*/  USEL UR5, UR6, 0x8, UP0 ;  /* 0x0000000806057887 */ /* 0x000fe40008000000 */
[----:B------:R-:W-:-:S04]  /*1240*/  UIADD3 UR4, UPT, UPT, UR4, UR7, UR8 ;  /* 0x0000000704047290 */ /* 0x000fc8000fffe008 */
[----:B------:R-:W-:-:S06]  /*1250*/  UIADD3 UR4, UPT, UPT, UR4, UR5, URZ ;  /* 0x0000000504047290 */ /* 0x000fcc000fffe0ff */
[----:B------:R-:W-:Y:S02]  /*1260*/  IMAD.U32 R2, RZ, RZ, UR4 ;  /* 0x00000004ff027e24 */ /* 0x000fe4000f8e00ff */
.L_x_18:
[----:B------:R-:W-:Y:S05]  /*1270*/  BRA.U !UP2, `(.L_x_19) ;  /* 0x000000010ad47547 */ /* 0x000fea000b800000 */
[----:B------:R-:W1:Y:S01]  /*1280*/  LDCU.128 UR12, c[0x0][0xb10] ;  /* 0x00016200ff0c77ac */ /* 0x000e620008000c00 */
[----:B------:R-:W2:Y:S01]  /*1290*/  LDCU UR6, c[0x0][0x370] ;  /* 0x00006e00ff0677ac */ /* 0x000ea20008000800 */
[----:B------:R-:W3:Y:S01]  /*12a0*/  LDCU UR5, c[0x0][0x374] ;  /* 0x00006e80ff0577ac */ /* 0x000ee20008000800 */
[----:B------:R-:W4:Y:S01]  /*12b0*/  LDCU UR24, c[0x0][0xb0c] ;  /* 0x00016180ff1877ac */ /* 0x000f220008000800 */
[----:B------:R-:W4:Y:S01]  /*12c0*/  LDCU UR4, c[0x0][0xb20] ;  /* 0x00016400ff0477ac */ /* 0x000f220008000800 */
[----:B------:R-:W4:Y:S01]  /*12d0*/  LDCU.64 UR8, c[0x0][0xb28] ;  /* 0x00016500ff0877ac */ /* 0x000f220008000a00 */
[----:B-1----:R-:W-:Y:S02]  /*12e0*/  UISETP.NE.AND UP0, UPT, UR14, 0x1, UPT ;  /* 0x000000010e00788c */ /* 0x002fe4000bf05270 */
[----:B---3--:R-:W-:Y:S02]  /*12f0*/  UIMAD.WIDE.U32 UR10, UR5, UR15, URZ ;  /* 0x0000000f050a72a5 */ /* 0x008fe4000f8e00ff */
[----:B--2---:R-:W-:-:S02]  /*1300*/  UIMAD.WIDE.U32 UR18, UR6, UR12, URZ ;  /* 0x0000000c061272a5 */ /* 0x004fc4000f8e00ff */
[----:B----4-:R-:W-:Y:S02]  /*1310*/  UISETP.NE.AND UP1, UPT, UR24, 0x1, UPT ;  /* 0x000000011800788c */ /* 0x010fe4000bf25270 */
[----:B------:R-:W-:Y:S01]  /*1320*/  UISETP.NE.AND UP2, UPT, UR23, 0x1, UPT ;  /* 0x000000011700788c */ /* 0x000fe2000bf45270 */
[----:B------:R-:W-:Y:S02]  /*1330*/  UMOV UR10, UR11 ;  /* 0x0000000b000a7c82 */ /* 0x000fe40008000000 */
[----:B------:R-:W-:Y:S01]  /*1340*/  UMOV UR18, UR19 ;  /* 0x0000001300127c82 */ /* 0x000fe20008000000 */
[----:B------:R-:W-:Y:S02]  /*1350*/  @UP0 USHF.R.U32.HI UR5, URZ, UR4, UR10 ;  /* 0x00000004ff050299 */ /* 0x000fe4000801160a */
[----:B------:R-:W-:Y:S02]  /*1360*/  UIMAD.WIDE.U32 UR20, UR30, UR15, URZ ;  /* 0x0000000f1e1472a5 */ /* 0x000fe4000f8e00ff */
[----:B------:R-:W-:-:S02]  /*1370*/  UIMAD.WIDE.U32 UR10, UR5, UR8, URZ ;  /* 0x00000008050a72a5 */ /* 0x000fc4000f8e00ff */
[----:B------:R-:W-:Y:S02]  /*1380*/  @UP1 USHF.R.U32.HI UR6, URZ, UR13, UR18 ;  /* 0x0000000dff061299 */ /* 0x000fe40008011612 */
[----:B------:R-:W-:Y:S02]  /*1390*/  UIMAD.WIDE.U32 UR16, UR25, UR12, URZ ;  /* 0x0000000c191072a5 */ /* 0x000fe4000f8e00ff */
[----:B------:R-:W-:Y:S01]  /*13a0*/  UIMAD.WIDE.U32 UR18, UR6, UR8, URZ ;  /* 0x00000008061272a5 */ /* 0x000fe2000f8e00ff */
[----:B------:R-:W-:Y:S01]  /*13b0*/  UMOV UR20, UR21 ;  /* 0x0000001500147c82 */ /* 0x000fe20008000000 */
[----:B------:R-:W-:Y:S01]  /*13c0*/  UMOV UR10, UR11 ;  /* 0x0000000b000a7c82 */ /* 0x000fe20008000000 */
[----:B------:R-:W-:Y:S02]  /*13d0*/  USHF.R.U32.HI UR20, URZ, UR4, UR20 ;  /* 0x00000004ff147299 */ /* 0x000fe40008011614 */
[----:B------:R-:W-:Y:S02]  /*13e0*/  @UP2 USHF.R.U32.HI UR5, URZ, UR9, UR10 ;  /* 0x00000009ff052299 */ /* 0x000fe4000801160a */
[----:B------:R-:W-:Y:S01]  /*13f0*/  UMOV UR7, UR19 ;  /* 0x0000001300077c82 */ /* 0x000fe20008000000 */
[----:B------:R-:W-:Y:S01]  /*1400*/  UMOV UR16, UR17 ;  /* 0x0000001100107c82 */ /* 0x000fe20008000000 */
[----:B------:R-:W-:-:S02]  /*1410*/  @UP2 USHF.R.U32.HI UR6, URZ, UR9, UR7 ;  /* 0x00000009ff062299 */ /* 0x000fc40008011607 */
[----:B------:R-:W-:Y:S02]  /*1420*/  USHF.R.U32.HI UR16, URZ, UR13, UR16 ;  /* 0x0000000dff107299 */ /* 0x000fe40008011610 */
[----:B------:R-:W-:Y:S02]  /*1430*/  USEL UR4, UR30, UR20, !UP0 ;  /* 0x000000141e047287 */ /* 0x000fe4000c000000 */
[----:B------:R-:W-:Y:S02]  /*1440*/  UIMAD UR7, UR5, UR23, URZ ;  /* 0x00000017050772a4 */ /* 0x000fe4000f8e02ff */
[----:B------:R-:W-:Y:S02]  /*1450*/  USEL UR5, UR25, UR16, !UP1 ;  /* 0x0000001019057287 */ /* 0x000fe4000c800000 */
[----:B------:R-:W-:Y:S02]  /*1460*/  UIMAD UR12, UR6, UR23, URZ ;  /* 0x00000017060c72a4 */ /* 0x000fe4000f8e02ff */
[----:B------:R-:W-:-:S02]  /*1470*/  UISETP.GE.AND UP0, UPT, UR4, UR7, UPT ;  /* 0x000000070400728c */ /* 0x000fc4000bf06270 */
[----:B------:R-:W-:Y:S02]  /*1480*/  UIMAD.WIDE.U32 UR10, UR4, UR8, URZ ;  /* 0x00000008040a72a5 */ /* 0x000fe4000f8e00ff */
[----:B------:R-:W-:Y:S02]  /*1490*/  UISETP.GE.OR UP0, UPT, UR5, UR12, UP0 ;  /* 0x0000000c0500728c */ /* 0x000fe40008706670 */
[----:B------:R-:W-:Y:S02]  /*14a0*/  UIMAD.WIDE.U32 UR12, UR5, UR8, URZ ;  /* 0x00000008050c72a5 */ /* 0x000fe4000f8e00ff */
[----:B------:R-:W-:Y:S01]  /*14b0*/  UIADD3 UR10, UPT, UPT, -UR4, URZ, URZ ;  /* 0x000000ff040a7290 */ /* 0x000fe2000fffe1ff */
[----:B------:R-:W-:Y:S01]  /*14c0*/  UMOV UR8, UR11 ;  /* 0x0000000b00087c82 */ /* 0x000fe20008000000 */
[----:B------:R-:W-:Y:S02]  /*14d0*/  UIADD3 UR11, UPT, UPT, -UR5, URZ, URZ ;  /* 0x000000ff050b7290 */ /* 0x000fe4000fffe1ff */
[----:B------:R-:W-:-:S03]  /*14e0*/  USHF.R.U32.HI UR8, URZ, UR9, UR8 ;  /* 0x00000009ff087299 */ /* 0x000fc60008011608 */
[----:B------:R-:W-:Y:S01]  /*14f0*/  @!UP0 UMOV UR7, UR13 ;  /* 0x0000000d00078c82 */ /* 0x000fe20008000000 */
[----:B------:R-:W-:Y:S02]  /*1500*/  UIMAD UR30, UR14, UR10, UR30 ;  /* 0x0000000a0e1e72a4 */ /* 0x000fe4000f8e021e */
[----:B------:R-:W-:Y:S02]  /*1510*/  USEL UR8, UR4, UR8, !UP2 ;  /* 0x0000000804087287 */ /* 0x000fe4000d000000 */
[----:B------:R-:W-:Y:S02]  /*1520*/  @!UP0 USHF.R.U32.HI UR7, URZ, UR9, UR7 ;  /* 0x00000009ff078299 */ /* 0x000fe40008011607 */
[----:B------:R-:W-:Y:S02]  /*1530*/  UIADD3 UR9, UPT, UPT, -UR8, URZ, URZ ;  /* 0x000000ff08097290 */ /* 0x000fe4000fffe1ff */
[----:B------:R-:W-:Y:S02]  /*1540*/  @!UP0 USEL UR7, UR5, UR7, !UP2 ;  /* 0x0000000705078287 */ /* 0x000fe4000d000000 */
[----:B------:R-:W-:-:S02]  /*1550*/  UIMAD UR9, UR23, UR9, UR4 ;  /* 0x00000009170972a4 */ /* 0x000fc4000f8e0204 */
[----:B------:R-:W-:Y:S02]  /*1560*/  @!UP0 UIADD3 UR8, UPT, UPT, UR8, -UR7, URZ ;  /* 0x8000000708088290 */ /* 0x000fe4000fffe0ff */
[----:B------:R-:W-:Y:S02]  /*1570*/  @!UP0 UIMAD UR6, UR9, UR6, UR7 ;  /* 0x00000006090682a4 */ /* 0x000fe4000f8e0207 */
[----:B------:R-:W-:Y:S02]  /*1580*/  @!UP0 UIMAD UR4, UR8, UR23, UR5 ;  /* 0x00000017080482a4 */ /* 0x000fe4000f8e0205 */
[----:B------:R-:W-:Y:S02]  /*1590*/  UIMAD UR25, UR24, UR11, UR25 ;  /* 0x0000000b181972a4 */ /* 0x000fe4000f8e0219 */
[----:B------:R-:W-:Y:S01]  /*15a0*/  UIMAD UR30, UR4, UR14, UR30 ;  /* 0x0000000e041e72a4 */ /* 0x000fe2000f8e021e */
[----:B------:R-:W-:Y:S02]  /*15b0*/  @!UP0 UMOV UR5, UR6 ;  /* 0x0000000600058c82 */ /* 0x000fe40008000000 */
[----:B------:R-:W-:-:S12]  /*15c0*/  UIMAD UR25, UR5, UR24, UR25 ;  /* 0x00000018051972a4 */ /* 0x000fd8000f8e0219 */
.L_x_19:
[----:B------:R-:W-:Y:S02]  /*15d0*/  UISETP.NE.AND UP1, UPT, UR26, 0x1, UPT ;  /* 0x000000011a00788c */ /* 0x000fe4000bf25270 */
[----:B------:R-:W-:Y:S02]  /*15e0*/  UISETP.NE.AND UP0, UPT, UR22, 0x2, UPT ;  /* 0x000000021600788c */ /* 0x000fe4000bf05270 */
[----:B------:R-:W-:-:S05]  /*15f0*/  ULOP3.LUT UR28, UR28, 0x1800, URZ, 0xc0, !UPT ;  /* 0x000018001c1c7892 */ /* 0x000fca000f8ec0ff */
[----:B------:R-:W-:Y:S07]  /*1600*/  BRA.U UP1, `(.L_x_20) ;  /* 0x0000000101447547 */ /* 0x000fee000b800000 */
[----:B------:R-:W1:Y:S01]  /*1610*/  LDCU.128 UR8, c[0x0][0xb10] ;  /* 0x00016200ff0877ac */ /* 0x000e620008000c00 */
[----:B------:R-:W2:Y:S01]  /*1620*/  LDCU UR12, c[0x0][0xb0c] ;  /* 0x00016180ff0c77ac */ /* 0x000ea20008000800 */
[----:B------:R-:W3:Y:S01]  /*1630*/  LDCU UR13, c[0x0][0xb20] ;  /* 0x00016400ff0d77ac */ /* 0x000ee20008000800 */
[----:B-1----:R-:W-:Y:S02]  /*1640*/  UIMAD.WIDE.U32 UR6, UR25, UR8, URZ ;  /* 0x00000008190672a5 */ /* 0x002fe4000f8e00ff */
[----:B------:R-:W-:Y:S02]  /*1650*/  UIMAD.WIDE.U32 UR4, UR30, UR11, URZ ;  /* 0x0000000b1e0472a5 */ /* 0x000fe4000f8e00ff */
[----:B--2---:R-:W-:Y:S02]  /*1660*/  UISETP.NE.AND UP2, UPT, UR12, 0x1, UPT ;  /* 0x000000010c00788c */ /* 0x004fe4000bf45270 */
[----:B------:R-:W-:Y:S01]  /*1670*/  UISETP.NE.AND UP1, UPT, UR10, 0x1, UPT ;  /* 0x000000010a00788c */ /* 0x000fe2000bf25270 */
[----:B------:R-:W-:-:S02]  /*1680*/  UMOV UR6, UR7 ;  /* 0x0000000700067c82 */ /* 0x000fc40008000000 */
[----:B------:R-:W-:Y:S01]  /*1690*/  UMOV UR4, UR5 ;  /* 0x0000000500047c82 */ /* 0x000fe20008000000 */
[----:B------:R-:W-:Y:S02]  /*16a0*/  USHF.R.U32.HI UR6, URZ, UR9, UR6 ;  /* 0x00000009ff067299 */ /* 0x000fe40008011606 */
[----:B---3--:R-:W-:Y:S02]  /*16b0*/  USHF.R.U32.HI UR4, URZ, UR13, UR4 ;  /* 0x0000000dff047299 */ /* 0x008fe40008011604 */
[----:B------:R-:W-:Y:S02]  /*16c0*/  USEL UR5, UR25, UR6, !UP2 ;  /* 0x0000000619057287 */ /* 0x000fe4000d000000 */
[----:B------:R-:W-:-:S04]  /*16d0*/  USEL UR4, UR30, UR4, !UP1 ;  /* 0x000000041e047287 */ /* 0x000fc8000c800000 */
[----:B------:R-:W-:Y:S02]  /*16e0*/  UIADD3 UR6, UPT, UPT, UR5, -UR4, URZ ;  /* 0x8000000405067290 */ /* 0x000fe4000fffe0ff */
[----:B------:R-:W-:Y:S02]  /*16f0*/  UIADD3 UR4, UPT, UPT, -UR5, UR4, URZ ;  /* 0x0000000405047290 */ /* 0x000fe4000fffe1ff */
[----:B------:R-:W-:Y:S02]  /*1700*/  UIMAD UR30, UR6, UR10, UR30 ;  /* 0x0000000a061e72a4 */ /* 0x000fe4000f8e021e */
[----:B------:R-:W-:-:S12]  /*1710*/  UIMAD UR25, UR4, UR12, UR25 ;  /* 0x0000000c041972a4 */ /* 0x000fd8000f8e0219 */
.L_x_20:
[----:B------:R-:W-:Y:S05]  /*1720*/  BRA.U !UP5, `(.L_x_21) ;  /* 0x000000010d0c7547 */ /* 0x000fea000b800000 */
[----:B------:R-:W-:Y:S01]  /*1730*/  UCGABAR_WAIT ;  /* 0x0000000000007dc7 */ /* 0x000fe20008000000 */
[----:B------:R-:W-:Y:S01]  /*1740*/  CCTL.IVALL ;  /* 0x00000000ff00798f */ /* 0x000fe20002000000 */
[----:B------:R-:W-:Y:S05]  /*1750*/  BRA `(.L_x_22) ;  /* 0x0000000000047947 */ /* 0x000fea0003800000 */
.L_x_21:
[----:B------:R-:W-:Y:S06]  /*1760*/  BAR.SYNC.DEFER_BLOCKING 0x0 ;  /* 0x0000000000007b1d */ /* 0x000fec0000010000 */
.L_x_22:
[----:B------:R-:W-:Y:S05]  /*1770*/  BRA.U UP0, `(.L_x_23) ;  /* 0x0000001500547547 */ /* 0x000fea000b800000 */
[----:B------:R-:W1:Y:S01]  /*1780*/  LDCU UR6, c[0x0][0x38c] ;  /* 0x00007180ff0677ac */ /* 0x000e620008000800 */
[----:B------:R-:W2:Y:S01]  /*1790*/  S2UR UR7, SR_CgaCtaId ;  /* 0x00000000000779c3 */ /* 0x000ea20000008800 */
[----:B------:R-:W-:Y:S01]  /*17a0*/  PLOP3.LUT P1, PT, PT, PT, UP3, 0x80, 0x8 ;  /* 0x000000000008781c */ /* 0x000fe20003f2f038 */
[----:B------:R-:W-:Y:S01]  /*17b0*/  IMAD.MOV.U32 R12, RZ, RZ, 0x1 ;  /* 0x00000001ff0c7424 */ /* 0x000fe200078e00ff */
[----:B------:R-:W-:Y:S01]  /*17c0*/  UMOV UR13, 0x400 ;  /* 0x00000400000d7882 */ /* 0x000fe20000000000 */
[----:B------:R-:W-:Y:S01]  /*17d0*/  UISETP.NE.AND UP1, UPT, UR22, URZ, UPT ;  /* 0x000000ff1600728c */ /* 0x000fe2000bf25270 */
[----:B------:R-:W-:Y:S02]  /*17e0*/  ISETP.EQ.OR P2, PT, R0, RZ, P3 ;  /* 0x000000ff0000720c */ /* 0x000fe40001f42670 */
[----:B------:R-:W-:Y:S02]  /*17f0*/  CS2R R10, SRZ ;  /* 0x00000000000a7805 */ /* 0x000fe4000001ff00 */
[----:B------:R-:W-:Y:S01]  /*1800*/  PLOP3.LUT P1, PT, P1, PT, PT, 0x8, 0x80 ;  /* 0x000000000080781c */ /* 0x000fe20000f2e170 */
[----:B------:R-:W-:Y:S01]  /*1810*/  IMAD.MOV.U32 R9, RZ, RZ, RZ ;  /* 0x000000ffff097224 */ /* 0x000fe200078e00ff */
[----:B------:R-:W3:Y:S01]  /*1820*/  LDCU UR41, c[0x0][0x370] ;  /* 0x00006e00ff2977ac */ /* 0x000ee20008000800 */
[----:B------:R-:W-:Y:S01]  /*1830*/  IMAD.MOV.U32 R8, RZ, RZ, 0x1 ;  /* 0x00000001ff087424 */ /* 0x000fe200078e00ff */
[----:B------:R-:W4:Y:S01]  /*1840*/  LDCU.64 UR26, c[0x0][0x348] ;  /* 0x00006900ff1a77ac */ /* 0x000f220008000a00 */
[----:B-1----:R-:W-:-:S02]  /*1850*/  UIADD3 UR5, UPT, UPT, UR6, 0x3f, URZ ;  /* 0x0000003f06057890 */ /* 0x002fc4000fffe0ff */
[----:B------:R-:W-:Y:S02]  /*1860*/  USHF.R.U32.HI UR45, URZ, 0x6, UR28 ;  /* 0x00000006ff2d7899 */ /* 0x000fe4000801161c */
[----:B------:R-:W-:Y:S02]  /*1870*/  USHF.R.S32.HI UR4, URZ, 0x1f, UR5 ;  /* 0x0000001fff047899 */ /* 0x000fe40008011405 */
[----:B------:R-:W-:Y:S02]  /*1880*/  UIADD3 UR46, UPT, UPT, UR6, 0x7e, URZ ;  /* 0x0000007e062e7890 */ /* 0x000fe4000fffe0ff */
[----:B------:R-:W-:Y:S02]  /*1890*/  ULEA.HI UR4, UR4, UR5, URZ, 0x6 ;  /* 0x0000000504047291 */ /* 0x000fe4000f8f30ff */
[----:B------:R-:W-:Y:S02]  /*18a0*/  UIADD3 UR5, UPT, UPT, UR6, -0x1, URZ ;  /* 0xffffffff06057890 */ /* 0x000fe4000fffe0ff */
[----:B------:R-:W-:-:S02]  /*18b0*/  USHF.R.S32.HI UR43, URZ, 0x6, UR4 ;  /* 0x00000006ff2b7899 */ /* 0x000fc40008011404 */
[----:B------:R-:W-:Y:S02]  /*18c0*/  UISETP.GE.U32.AND UP2, UPT, UR5, -0x7f, UPT ;  /* 0xffffff810500788c */ /* 0x000fe4000bf46070 */
[----:B------:R-:W-:Y:S02]  /*18d0*/  UISETP.LT.U32.AND UP0, UPT, UR43, 0x8, UPT ;  /* 0x000000082b00788c */ /* 0x000fe4000bf01070 */
[----:B--2---:R-:W-:Y:S02]  /*18e0*/  ULEA UR13, UR7, UR13, 0x18 ;  /* 0x0000000d070d7291 */ /* 0x004fe4000f8ec0ff */
[----:B------:R-:W-:Y:S02]  /*18f0*/  USEL UR42, UR43, 0x8, UP0 ;  /* 0x000000082b2a7887 */ /* 0x000fe40008000000 */
[----:B------:R-:W-:Y:S02]  /*1900*/  ULEA UR29, UR28, UR13, 0x1 ;  /* 0x0000000d1c1d7291 */ /* 0x000fe4000f8e08ff */
[----:B------:R-:W-:-:S02]  /*1910*/  UIADD3 UR21, UPT, UPT, UR42, -0x1, URZ ;  /* 0xffffffff2a157890 */ /* 0x000fc4000fffe0ff */
[----:B------:R-:W-:Y:S01]  /*1920*/  @UP2 UIADD3 UR21, UPT, UPT, UR42, URZ, URZ ;  /* 0x000000ff2a152290 */ /* 0x000fe2000fffe0ff */
[----:B------:R-:W1:Y:S01]  /*1930*/  LDCU UR39, c[0x0][0x374] ;  /* 0x00006e80ff2777ac */ /* 0x000e620008000800 */
[----:B------:R-:W-:Y:S02]  /*1940*/  USEL UR24, UR37, 0x2, UP1 ;  /* 0x0000000225187887 */ /* 0x000fe40008800000 */
[----:B------:R-:W-:Y:S02]  /*1950*/  UIADD3 UR29, UPT, UPT, UR29, 0x6400, URZ ;  /* 0x000064001d1d7890 */ /* 0x000fe4000fffe0ff */
[----:B------:R-:W-:Y:S02]  /*1960*/  UIADD3 UR44, UPT, UPT, UR43, -UR42, URZ ;  /* 0x8000002a2b2c7290 */ /* 0x000fe4000fffe0ff */
[----:B------:R-:W-:Y:S01]  /*1970*/  UIADD3 UR21, UPT, UPT, UR21, 0x1, URZ ;  /* 0x0000000115157890 */ /* 0x000fe2000fffe0ff */
[----:B---34-:R-:W-:-:S11]  /*1980*/  UMOV UR5, URZ ;  /* 0x000000ff00057c82 */ /* 0x018fd60008000000 */
.L_x_43:
[----:B------:R-:W2:Y:S02]  /*1990*/  S2UR UR4, SR_CgaCtaId ;  /* 0x00000000000479c3 */ /* 0x000ea40000008800 */
[----:B--2---:R-:W-:-:S09]  /*19a0*/  UISETP.NE.AND UP0, UPT, UR4, URZ, UPT ;  /* 0x000000ff0400728c */ /* 0x004fd2000bf05270 */
[----:B-1----:R-:W-:Y:S05]  /*19b0*/  BRA.U UP0, `(.L_x_24) ;  /* 0x0000000100287547 */ /* 0x002fea000b800000 */
[----:B------:R-:W-:Y:S02]  /*19c0*/  LEA R0, R9, UR13, 0x3 ;  /* 0x0000000d09007c11 */ /* 0x000fe4000f8e18ff */
[----:B------:R-:W-:-:S04]  /*19d0*/  SHF.L.U32 R3, R8, 0x1f, RZ ;  /* 0x0000001f08037819 */ /* 0x000fc800000006ff */
[----:B------:R-:W2:Y:S02]  /*19e0*/  SYNCS.PHASECHK.TRANS64.TRYWAIT P0, [R0+URZ+0x130], R3 ;  /* 0x00013003000075a7 */ /* 0x000ea400080011ff */
[----:B--2---:R-:W-:Y:S05]  /*19f0*/  @!P0 BRA `(.L_x_25) ;  /* 0x0000006400808947 */ /* 0x004fea0003800000 */
.L_x_127:
[----:B------:R3:W-:Y:S01]  /*1a00*/  SYNCS.ARRIVE.TRANS64.A1T0 RZ, [R0+URZ+0x120], RZ ;  /* 0x000120ff00ff79a7 */ /* 0x0007e200081000ff */
[----:B------:R-:W-:-:S05]  /*1a10*/  VIADD R9, R9, 0x1 ;  /* 0x0000000109097836 */ /* 0x000fca0000000000 */
[----:B------:R-:W-:-:S04]  /*1a20*/  ISETP.NE.AND P0, PT, R9, 0x2, PT ;  /* 0x000000020900780c */ /* 0x000fc80003f05270 */
[----:B--2---:R-:W-:Y:S02]  /*1a30*/  SEL R3, RZ, 0x1, P0 ;  /* 0x00000001ff037807 */ /* 0x004fe40000000000 */
[----:B------:R-:W-:Y:S02]  /*1a40*/  SEL R9, R9, RZ, P0 ;  /* 0x000000ff09097207 */ /* 0x000fe40000000000 */
[----:B------:R-:W-:-:S07]  /*1a50*/  LOP3.LUT R8, R8, R3, RZ, 0x3c, !PT ;  /* 0x0000000308087212 */ /* 0x000fce00078e3cff */
.L_x_24:
[----:B------:R-:W-:Y:S01]  /*1a60*/  ULEA UR4, UR5, UR13, 0x3 ;  /* 0x0000000d05047291 */ /* 0x000fe2000f8e18ff */
[----:B---3--:R-:W-:Y:S01]  /*1a70*/  SHF.L.U32 R0, R12, 0x1f, RZ ;  /* 0x0000001f0c007819 */ /* 0x008fe200000006ff */
[----:B------:R-:W-:Y:S02]  /*1a80*/  UISETP.GE.U32.AND UP0, UPT, UR46, 0x7f, UPT ;  /* 0x0000007f2e00788c */ /* 0x000fe4000bf06070 */
[----:B------:R-:W-:Y:S02]  /*1a90*/  USHF.L.U32 UR11, UR30, 0x6, URZ ;  /* 0x000000061e0b7899 */ /* 0x000fe400080006ff */
[----:B------:R-:W-:Y:S01]  /*1aa0*/  ULEA UR35, UR25, UR45, 0x7 ;  /* 0x0000002d19237291 */ /* 0x000fe2000f8e38ff */
[----:B------:R-:W-:Y:S02]  /*1ab0*/  UMOV UR7, URZ ;  /* 0x000000ff00077c82 */ /* 0x000fe40008000000 */
[----:B------:R2:W3:Y:S02]  /*1ac0*/  SYNCS.PHASECHK.TRANS64.TRYWAIT P0, [UR4+0x40], R0 ;  /* 0x00004000ff0075a7 */ /* 0x0004e40008001104 */
[----:B------:R-:W-:Y:S07]  /*1ad0*/  BRA.U !UP0, `(.L_x_26) ;  /* 0x0000000108c07547 */ /* 0x000fee000b800000 */
[----:B------:R-:W-:Y:S01]  /*1ae0*/  UMOV UR6, URZ ;  /* 0x000000ff00067c82 */ /* 0x000fe20008000000 */
[----:B------:R-:W-:-:S05]  /*1af0*/  UMOV UR4, UR5 ;  /* 0x0000000500047c82 */ /* 0x000fca0008000000 */
.L_x_32:
[----:B------:R-:W-:Y:S01]  /*1b00*/  ULEA UR33, UR4, UR13, 0x3 ;  /* 0x0000000d04217291 */ /* 0x000fe2000f8e18ff */
[----:B---3--:R-:W-:Y:S01]  /*1b10*/  @!P3 MOV R2, 0x6000 ;  /* 0x000060000002b802 */ /* 0x008fe20000000f00 */
[----:B-1-3--:R-:W-:Y:S10]  /*1b20*/  @P0 BRA `(.L_x_27) ;  /* 0x00000000000c0947 */ /* 0x00aff40003800000 */
[----:B------:R-:W-:-:S04]  /*1b30*/  SHF.L.U32 R3, R12, 0x1f, RZ ;  /* 0x0000001f0c037819 */ /* 0x000fc800000006ff */
[----:B------:R-:W3:Y:S02]  /*1b40*/  SYNCS.PHASECHK.TRANS64.TRYWAIT P0, [UR33+0x40], R3 ;  /* 0x00004003ff0075a7 */ /* 0x000ee40008001121 */
[----:B---3--:R-:W-:Y:S05]  /*1b50*/  @!P0 BRA `(.L_x_28) ;  /* 0x00000064003c8947 */ /* 0x008fea0003800000 */
.L_x_27:
[----:B------:R3:W-:Y:S01]  /*1b60*/  @!P3 SYNCS.ARRIVE.TRANS64 RZ, [UR33], R2 ;  /* 0x00000002ffffb9a7 */ /* 0x0007e20008000021 */
[----:B------:R-:W-:-:S04]  /*1b70*/  ULOP3.LUT UR5, UR24, 0x2, URZ, 0xfc, !UPT ;  /* 0x0000000218057892 */ /* 0x000fc8000f8efcff */
[----:B------:R-:W-:-:S09]  /*1b80*/  UISETP.NE.AND UP0, UPT, UR5, 0x2, UPT ;  /* 0x000000020500788c */ /* 0x000fd2000bf05270 */
[----:B------:R-:W-:Y:S05]  /*1b90*/  BRA.U UP0, `(.L_x_29) ;  /* 0x0000000100047547 */ /* 0x000fea000b800000 */
[----:B-1----:R-:W-:Y:S05]  /*1ba0*/  BPT.TRAP 0x1 ;  /* 0x000000040000795c */ /* 0x002fea0000300000 */
.L_x_29:
[----:B------:R-:W-:Y:S04]  /*1bb0*/  BSSY.RECONVERGENT B0, `(.L_x_30) ;  /* 0x0000003000007945 */ /* 0x000fe80003800200 */
[----:B------:R-:W-:Y:S05]  /*1bc0*/  @P2 BRA `(.L_x_31) ;  /* 0x0000000000042947 */ /* 0x000fea0003800000 */
[----:B-1----:R-:W-:Y:S05]  /*1bd0*/  BPT.TRAP 0x1 ;  /* 0x000000040000795c */ /* 0x002fea0000300000 */
.L_x_31:
[----:B-1----:R-:W-:Y:S05]  /*1be0*/  BSYNC.RECONVERGENT B0 ;  /* 0x0000000000007941 */ /* 0x002fea0003800200 */
.L_x_30:
[----:B------:R-:W-:Y:S02]  /*1bf0*/  UIADD3 UR5, UPT, UPT, UR4, 0x1, URZ ;  /* 0x0000000104057890 */ /* 0x000fe4000fffe0ff */
[----:B------:R-:W-:Y:S02]  /*1c00*/  UIADD3 UR16, UP1, UPT, UR26, 0x80, URZ ;  /* 0x000000801a107890 */ /* 0x000fe4000ff3e0ff */
[----:B------:R-:W-:Y:S02]  /*1c10*/  UISETP.NE.AND UP0, UPT, UR5, 0x8, UPT ;  /* 0x000000080500788c */ /* 0x000fe4000bf05270 */
[----:B------:R-:W-:Y:S02]  /*1c20*/  USHF.L.U32 UR34, UR6, 0x6, URZ ;  /* 0x0000000606227899 */ /* 0x000fe400080006ff */
[----:B------:R-:W-:Y:S02]  /*1c30*/  USEL UR8, URZ, 0x1, UP0 ;  /* 0x00000001ff087887 */ /* 0x000fe40008000000 */
[----:B------:R-:W-:-:S02]  /*1c40*/  USEL UR5, UR5, URZ, UP0 ;  /* 0x000000ff05057287 */ /* 0x000fc40008000000 */
[----:B------:R-:W-:Y:S02]  /*1c50*/  UIADD3 UR14, UP0, UPT, UR26, 0x180, URZ ;  /* 0x000001801a0e7890 */ /* 0x000fe4000ff1e0ff */
[----:B------:R-:W-:Y:S01]  /*1c60*/  LOP3.LUT R12, R12, UR8, RZ, 0x3c, !PT ;  /* 0x000000080c0c7c12 */ /* 0x000fe2000f8e3cff */
[----:B------:R-:W-:Y:S02]  /*1c70*/  USHF.L.U32 UR8, UR4, 0xd, URZ ;  /* 0x0000000d04087899 */ /* 0x000fe400080006ff */
[----:B------:R-:W-:Y:S01]  /*1c80*/  ULEA UR7, UR5, UR13, 0x3 ;  /* 0x0000000d05077291 */ /* 0x000fe2000f8e18ff */
[----:B--2---:R-:W-:Y:S01]  /*1c90*/  SHF.L.U32 R0, R12, 0x1f, RZ ;  /* 0x0000001f0c007819 */ /* 0x004fe200000006ff */
[----:B------:R-:W-:Y:S02]  /*1ca0*/  ULOP3.LUT UR4, UR8, UR28, URZ, 0xfc, !UPT ;  /* 0x0000001c08047292 */ /* 0x000fe4000f8efcff */
[----:B------:R-:W-:Y:S02]  /*1cb0*/  UIADD3.X UR17, UPT, UPT, URZ, UR27, URZ, UP1, !UPT ;  /* 0x0000001bff117290 */ /* 0x000fe40008ffe4ff */
[----:B------:R-:W-:-:S02]  /*1cc0*/  ULEA UR4, UR4, UR13, 0x1 ;  /* 0x0000000d04047291 */ /* 0x000fc4000f8e08ff */
[----:B------:R-:W-:Y:S01]  /*1cd0*/  UIADD3 UR8, UPT, UPT, UR13, 0x26400, UR8 ;  /* 0x000264000d087890 */ /* 0x000fe2000fffe008 */
[----:B------:R4:W1:Y:S01]  /*1ce0*/  SYNCS.PHASECHK.TRANS64.TRYWAIT P0, [UR7+0x40], R0 ;  /* 0x00004000ff0075a7 */ /* 0x0008620008001107 */
[----:B------:R-:W-:Y:S02]  /*1cf0*/  UIADD3 UR32, UPT, UPT, UR4, 0x6400, URZ ;  /* 0x0000640004207890 */ /* 0x000fe4000fffe0ff */
[----:B------:R-:W-:Y:S01]  /*1d00*/  UIADD3.X UR15, UPT, UPT, URZ, UR27, URZ, UP0, !UPT ;  /* 0x0000001bff0f7290 */ /* 0x000fe200087fe4ff */
[----:B------:R-:W-:Y:S01]  /*1d10*/  UMOV UR7, 0xf0000 ;  /* 0x000f000000077882 */ /* 0x000fe20000000000 */
[----:B------:R-:W-:Y:S01]  /*1d20*/  UMOV UR18, 0x0 ;  /* 0x0000000000127882 */ /* 0x000fe20000000000 */
[----:B------:R-:W-:Y:S01]  /*1d30*/  UMOV UR19, 0x10000000 ;  /* 0x1000000000137882 */ /* 0x000fe20000000000 */
[----:B------:R-:W-:Y:S01]  /*1d40*/  UMOV UR12, UR36 ;  /* 0x00000024000c7c82 */ /* 0x000fe20008000000 */
[----:B------:R-:W-:Y:S01]  /*1d50*/  UMOV UR9, UR33 ;  /* 0x0000002100097c82 */ /* 0x000fe20008000000 */
[----:B------:R-:W-:Y:S01]  /*1d60*/  UMOV UR10, UR34 ;  /* 0x00000022000a7c82 */ /* 0x000fe20008000000 */
[----:B------:R2:W-:Y:S01]  /*1d70*/  UTMALDG.3D.MULTICAST [UR32], [UR16], UR7, desc[UR18] ;  /* 0x00001220100073b4 */ /* 0x0005e20008011807 */
[----:B------:R-:W-:Y:S01]  /*1d80*/  UIADD3 UR6, UPT, UPT, UR6, 0x1, URZ ;  /* 0x0000000106067890 */ /* 0x000fe2000fffe0ff */
[----:B------:R-:W-:-:S03]  /*1d90*/  UMOV UR4, UR5 ;  /* 0x0000000500047c82 */ /* 0x000fc60008000000 */
[----:B------:R-:W-:Y:S01]  /*1da0*/  UISETP.NE.AND UP0, UPT, UR6, UR21, UPT ;  /* 0x000000150600728c */ /* 0x000fe2000bf05270 */
[----:B------:R4:W-:Y:S01]  /*1db0*/  UTMALDG.3D [UR8], [UR14], desc[UR18] ;  /* 0x000012080e0075b4 */ /* 0x0009e20008011000 */
[----:B--2---:R-:W-:-:S07]  /*1dc0*/  UMOV UR7, UR21 ;  /* 0x0000001500077c82 */ /* 0x004fce0008000000 */
[----:B----4-:R-:W-:Y:S05]  /*1dd0*/  BRA.U UP0, `(.L_x_32) ;  /* 0xfffffffd00487547 */ /* 0x010fea000b83ffff */
.L_x_26:
[----:B------:R-:W-:Y:S01]  /*1de0*/  ULEA UR4, UR5, UR13, 0x3 ;  /* 0x0000000d05047291 */ /* 0x000fe2000f8e18ff */
[----:B--2---:R-:W-:Y:S01]  /*1df0*/  SHF.L.U32 R0, R12, 0x1f, RZ ;  /* 0x0000001f0c007819 */ /* 0x004fe200000006ff */
[----:B------:R-:W-:Y:S01]  /*1e00*/  @!P1 SYNCS.ARRIVE.TRANS64.A1T0 RZ, [UR13+0xb8], RZ ;  /* 0x0000b8ffffff99a7 */ /* 0x000fe2000810000d */
[----:B------:R-:W-:-:S06]  /*1e10*/  UISETP.GT.AND UP0, UPT, UR43, UR42, UPT ;  /* 0x0000002a2b00728c */ /* 0x000fcc000bf04270 */
[----:B-1-3--:R1:W2:Y:S03]  /*1e20*/  SYNCS.PHASECHK.TRANS64.TRYWAIT P0, [UR4+0x40], R0 ;  /* 0x00004000ff0075a7 */ /* 0x00a2a60008001104 */
[----:B------:R-:W-:Y:S05]  /*1e30*/  BRA.U !UP0, `(.L_x_33) ;  /* 0x0000000108bc7547 */ /* 0x000fea000b800000 */
[----:B------:R-:W-:Y:S01]  /*1e40*/  UIADD3 UR25, UPT, UPT, UR44, UR7, URZ ;  /* 0x000000072c197290 */ /* 0x000fe2000fffe0ff */
[----:B------:R-:W-:-:S11]  /*1e50*/  UMOV UR4, UR5 ;  /* 0x0000000500047c82 */ /* 0x000fd60008000000 */
.L_x_39:
[----:B------:R-:W-:Y:S01]  /*1e60*/  ULEA UR17, UR4, UR13, 0x3 ;  /* 0x0000000d04117291 */ /* 0x000fe2000f8e18ff */
[----:B--2---:R-:W-:Y:S01]  /*1e70*/  @!P3 MOV R2, 0x6000 ;  /* 0x000060000002b802 */ /* 0x004fe20000000f00 */
[----:B--2-4-:R-:W-:Y:S10]  /*1e80*/  @P0 BRA `(.L_x_34) ;  /* 0x00000000000c0947 */ /* 0x014ff40003800000 */
[----:B------:R-:W-:-:S04]  /*1e90*/  SHF.L.U32 R3, R12, 0x1f, RZ ;  /* 0x0000001f0c037819 */ /* 0x000fc800000006ff */
[----:B------:R-:W2:Y:S02]  /*1ea0*/  SYNCS.PHASECHK.TRANS64.TRYWAIT P0, [UR17+0x40], R3 ;  /* 0x00004003ff0075a7 */ /* 0x000ea40008001111 */
[----:B--2---:R-:W-:Y:S05]  /*1eb0*/  @!P0 BRA `(.L_x_35) ;  /* 0x00000060007c8947 */ /* 0x004fea0003800000 */
.L_x_34:
[----:B------:R2:W-:Y:S01]  /*1ec0*/  @!P3 SYNCS.ARRIVE.TRANS64 RZ, [UR17], R2 ;  /* 0x00000002ffffb9a7 */ /* 0x0005e20008000011 */
[----:B------:R-:W-:-:S04]  /*1ed0*/  ULOP3.LUT UR5, UR24, 0x2, URZ, 0xfc, !UPT ;  /* 0x0000000218057892 */ /* 0x000fc8000f8efcff */
[----:B------:R-:W-:-:S09]  /*1ee0*/  UISETP.NE.AND UP0, UPT, UR5, 0x2, UPT ;  /* 0x000000020500788c */ /* 0x000fd2000bf05270 */
[----:B------:R-:W-:Y:S05]  /*1ef0*/  BRA.U UP0, `(.L_x_36) ;  /* 0x0000000100047547 */ /* 0x000fea000b800000 */
[----:B------:R-:W-:Y:S05]  /*1f00*/  BPT.TRAP 0x1 ;  /* 0x000000040000795c */ /* 0x000fea0000300000 */
.L_x_36:
[----:B------:R-:W-:Y:S04]  /*1f10*/  BSSY.RECONVERGENT B0, `(.L_x_37) ;  /* 0x0000003000007945 */ /* 0x000fe80003800200 */
[----:B------:R-:W-:Y:S05]  /*1f20*/  @P2 BRA `(.L_x_38) ;  /* 0x0000000000042947 */ /* 0x000fea0003800000 */
[----:B------:R-:W-:Y:S05]  /*1f30*/  BPT.TRAP 0x1 ;  /* 0x000000040000795c */ /* 0x000fea0000300000 */
.L_x_38:
[----:B------:R-:W-:Y:S05]  /*1f40*/  BSYNC.RECONVERGENT B0 ;  /* 0x0000000000007941 */ /* 0x000fea0003800200 */
.L_x_37:
        /* <DEDUP_REMOVED lines=8> */
[----:B------:R-:W-:Y:S02]  /*1fd0*/  ULEA UR6, UR5, UR13, 0x3 ;  /* 0x0000000d05067291 */ /* 0x000fe4000f8e18ff */
[----:B------:R-:W-:Y:S01]  /*1fe0*/  ULEA UR8, UR4, UR13, 0xd ;  /* 0x0000000d04087291 */ /* 0x000fe2000f8e68ff */
[----:B-1----:R-:W-:Y:S01]  /*1ff0*/  SHF.L.U32 R0, R12, 0x1f, RZ ;  /* 0x0000001f0c007819 */ /* 0x002fe200000006ff */
[----:B------:R-:W-:Y:S02]  /*2000*/  ULEA UR16, UR4, UR29, 0xe ;  /* 0x0000001d04107291 */ /* 0x000fe4000f8e70ff */
[----:B------:R-:W-:Y:S02]  /*2010*/  UIADD3.X UR15, UPT, UPT, URZ, UR27, URZ, UP1, !UPT ;  /* 0x0000001bff0f7290 */ /* 0x000fe40008ffe4ff */
[----:B------:R-:W-:Y:S01]  /*2020*/  UIADD3 UR8, UPT, UPT, UR8, 0x26400, URZ ;  /* 0x0002640008087890 */ /* 0x000fe2000fffe0ff */
[----:B------:R3:W4:Y:S01]  /*2030*/  SYNCS.PHASECHK.TRANS64.TRYWAIT P0, [UR6+0x40], R0 ;  /* 0x00004000ff0075a7 */ /* 0x0007220008001106 */
[----:B------:R-:W-:Y:S01]  /*2040*/  UIADD3.X UR23, UPT, UPT, URZ, UR27, URZ, UP0, !UPT ;  /* 0x0000001bff177290 */ /* 0x000fe200087fe4ff */
[----:B------:R-:W-:Y:S01]  /*2050*/  UMOV UR6, 0xf0000 ;  /* 0x000f000000067882 */ /* 0x000fe20000000000 */
[----:B------:R-:W-:Y:S01]  /*2060*/  UMOV UR30, 0x0 ;  /* 0x00000000001e7882 */ /* 0x000fe20000000000 */
[----:B------:R-:W-:Y:S01]  /*2070*/  UMOV UR31, 0x10000000 ;  /* 0x10000000001f7882 */ /* 0x000fe20000000000 */
[----:B------:R-:W-:Y:S01]  /*2080*/  UMOV UR19, UR35 ;  /* 0x0000002300137c82 */ /* 0x000fe20008000000 */
[----:B------:R-:W-:Y:S01]  /*2090*/  UMOV UR20, UR36 ;  /* 0x0000002400147c82 */ /* 0x000fe20008000000 */
[----:B------:R-:W-:Y:S01]  /*20a0*/  UMOV UR12, UR36 ;  /* 0x00000024000c7c82 */ /* 0x000fe20008000000 */
[----:B------:R-:W-:Y:S01]  /*20b0*/  UMOV UR9, UR17 ;  /* 0x0000001100097c82 */ /* 0x000fe20008000000 */
[----:B------:R-:W-:Y:S01]  /*20c0*/  UMOV UR10, UR18 ;  /* 0x00000012000a7c82 */ /* 0x000fe20008000000 */
[----:B------:R3:W-:Y:S01]  /*20d0*/  UTMALDG.3D.MULTICAST [UR16], [UR14], UR6, desc[UR30] ;  /* 0x00001e100e0073b4 */ /* 0x0007e20008011806 */
[----:B------:R-:W-:Y:S01]  /*20e0*/  UIADD3 UR7, UPT, UPT, UR7, 0x1, URZ ;  /* 0x0000000107077890 */ /* 0x000fe2000fffe0ff */
[----:B------:R-:W-:-:S03]  /*20f0*/  UMOV UR4, UR5 ;  /* 0x0000000500047c82 */ /* 0x000fc60008000000 */
[----:B------:R-:W-:Y:S01]  /*2100*/  UISETP.NE.AND UP0, UPT, UR7, UR25, UPT ;  /* 0x000000190700728c */ /* 0x000fe2000bf05270 */
[----:B------:R3:W-:Y:S08]  /*2110*/  UTMALDG.3D [UR8], [UR22], desc[UR30] ;  /* 0x00001e08160075b4 */ /* 0x0007f00008011000 */
[----:B---3--:R-:W-:Y:S05]  /*2120*/  BRA.U UP0, `(.L_x_39) ;  /* 0xfffffffd004c7547 */ /* 0x008fea000b83ffff */
.L_x_33:
[C---:B------:R-:W-:Y:S01]  /*2130*/  LEA R3, R11.reuse, UR13, 0x3 ;  /* 0x0000000d0b037c11 */ /* 0x040fe2000f8e18ff */
[----:B------:R-:W-:Y:S01]  /*2140*/  NOP ;  /* 0x0000000000007918 */ /* 0x000fe20000000000 */
[----:B-1----:R-:W-:Y:S02]  /*2150*/  SHF.L.U32 R0, R10, 0x1f, RZ ;  /* 0x0000001f0a007819 */ /* 0x002fe400000006ff */
[----:B------:R-:W-:Y:S02]  /*2160*/  LEA R5, R11, UR13, 0x4 ;  /* 0x0000000d0b057c11 */ /* 0x000fe4000f8e20ff */
[----:B--2-4-:R-:W1:Y:S02]  /*2170*/  SYNCS.PHASECHK.TRANS64.TRYWAIT P0, [R3+URZ+0xc0], R0 ;  /* 0x0000c000030075a7 */ /* 0x014e6400080011ff */
[----:B-1----:R-:W-:Y:S05]  /*2180*/  @!P0 BRA `(.L_x_40) ;  /* 0x0000005c00e08947 */ /* 0x002fea0003800000 */
.L_x_130:
[----:B------:R-:W2:Y:S01]  /*2190*/  LDS.128 R4, [R5+0x150] ;  /* 0x0001500005047984 */ /* 0x000ea20000000c00 */
[----:B------:R-:W-:Y:S01]  /*21a0*/  UISETP.GE.AND UP0, UPT, UR40, 0x1, UPT ;  /* 0x000000012800788c */ /* 0x000fe2000bf06270 */
[----:B------:R-:W-:Y:S01]  /*21b0*/  @!PT LDS RZ, [RZ] ;  /* 0x00000000fffff984 */ /* 0x000fe20000000800 */
[----:B------:R-:W-:Y:S01]  /*21c0*/  @!PT LDS RZ, [RZ] ;  /* 0x00000000fffff984 */ /* 0x000fe20000000800 */
[----:B------:R-:W-:Y:S01]  /*21d0*/  @!PT LDS RZ, [RZ] ;  /* 0x00000000fffff984 */ /* 0x000fe20000000800 */
[----:B------:R-:W-:Y:S01]  /*21e0*/  @!PT LDS RZ, [RZ] ;  /* 0x00000000fffff984 */ /* 0x000fe20000000800 */
[----:B------:R3:W-:Y:S06]  /*21f0*/  MEMBAR.ALL.CTA ;  /* 0x0000000000007992 */ /* 0x0007ec0000008000 */
[----:B---3--:R-:W3:Y:S01]  /*2200*/  FENCE.VIEW.ASYNC.S ;  /* 0x00000000000073c6 */ /* 0x008ee20000000000 */
[----:B--2---:R-:W-:-:S13]  /*2210*/  LOP3.LUT P0, RZ, R6, 0x1, RZ, 0xc0, !PT ;  /* 0x0000000106ff7812 */ /* 0x004fda000780c0ff */
[----:B---3--:R-:W-:Y:S01]  /*2220*/  VOTEU.ANY UP1, P0 ;  /* 0x0000000000ff7886 */ /* 0x008fe20000020100 */
[----:B------:R-:W-:-:S13]  /*2230*/  PLOP3.LUT P0, PT, PT, PT, UP1, 0x80, 0x8 ;  /* 0x000000000008781c */ /* 0x000fda0003f0f018 */
[----:B-1----:R-:W-:Y:S02]  /*2240*/  @P0 LOP3.LUT R0, R5, 0xffff, RZ, 0xc0, !PT ;  /* 0x0000ffff05000812 */ /* 0x002fe400078ec0ff */
[----:B------:R-:W-:Y:S02]  /*2250*/  @P0 MOV R2, R4 ;  /* 0x0000000400020202 */ /* 0x000fe40000000f00 */
[----:B------:R-:W-:Y:S01]  /*2260*/  @P0 R2UR UR6, R0 ;  /* 0x00000000000602ca */ /* 0x000fe200000e0000 */
[----:B------:R-:W-:Y:S01]  /*2270*/  VIADD R0, R3, 0xd0 ;  /* 0x000000d003007836 */ /* 0x000fe20000000000 */
[----:B------:R-:W-:Y:S02]  /*2280*/  @P0 SHF.R.U32.HI R4, RZ, 0x10, R5 ;  /* 0x00000010ff040819 */ /* 0x000fe40000011605 */
[----:B------:R-:W-:Y:S02]  /*2290*/  @P0 R2UR UR7, R2 ;  /* 0x00000000020702ca */ /* 0x000fe400000e0000 */
[----:B------:R-:W-:-:S02]  /*22a0*/  PRMT R0, RZ, 0x654, R0 ;  /* 0x00000654ff007816 */ /* 0x000fc40000000000 */
[----:B------:R-:W-:Y:S02]  /*22b0*/  @P0 R2UR UR4, R4 ;  /* 0x00000000040402ca */ /* 0x000fe400000e0000 */
[----:B------:R1:W-:Y:S03]  /*22c0*/  SYNCS.ARRIVE.TRANS64.RED.A1T0 RZ, [R0+URZ], RZ ;  /* 0x000000ff00ff79a7 */ /* 0x0003e600081004ff */
[----:B------:R-:W-:-:S04]  /*22d0*/  @UP1 UMOV UR37, UR6 ;  /* 0x0000000600251c82 */ /* 0x000fc80008000000 */
[----:B------:R-:W-:-:S04]  /*22e0*/  @UP1 UMOV UR38, UR7 ;  /* 0x0000000700261c82 */ /* 0x000fc80008000000 */
[----:B------:R-:W-:Y:S01]  /*22f0*/  @UP1 UMOV UR36, UR4 ;  /* 0x0000000400241c82 */ /* 0x000fe20008000000 */
[----:B------:R-:W-:Y:S05]  /*2300*/  BRA.U !UP0, `(.L_x_41) ;  /* 0x0000000108d47547 */ /* 0x000fea000b800000 */
[----:B------:R-:W2:Y:S01]  /*2310*/  LDCU.128 UR16, c[0x0][0xb10] ;  /* 0x00016200ff1077ac */ /* 0x000ea20008000c00 */
[----:B------:R-:W3:Y:S01]  /*2320*/  LDCU UR12, c[0x0][0xb20] ;  /* 0x00016400ff0c77ac */ /* 0x000ee20008000800 */
[----:B------:R-:W4:Y:S01]  /*2330*/  LDCU UR20, c[0x0][0xb0c] ;  /* 0x00016180ff1477ac */ /* 0x000f220008000800 */
[----:B------:R-:W1:Y:S01]  /*2340*/  LDCU.64 UR8, c[0x0][0xb28] ;  /* 0x00016500ff0877ac */ /* 0x000e620008000a00 */
[----:B------:R-:W-:Y:S02]  /*2350*/  UISETP.NE.AND UP3, UPT, UR40, 0x1, UPT ;  /* 0x000000012800788c */ /* 0x000fe4000bf65270 */
[----:B--2---:R-:W-:Y:S02]  /*2360*/  UIMAD.WIDE.U32 UR10, UR39, UR19, URZ ;  /* 0x00000013270a72a5 */ /* 0x004fe4000f8e00ff */
[----:B------:R-:W-:Y:S02]  /*2370*/  UIMAD.WIDE.U32 UR6, UR41, UR16, URZ ;  /* 0x00000010290672a5 */ /* 0x000fe4000f8e00ff */
[----:B------:R-:W-:-:S02]  /*2380*/  UISETP.NE.AND UP0, UPT, UR18, 0x1, UPT ;  /* 0x000000011200788c */ /* 0x000fc4000bf05270 */
[----:B------:R-:W-:Y:S01]  /*2390*/  UIMAD.WIDE.U32 UR22, UR37, UR19, URZ ;  /* 0x00000013251672a5 */ /* 0x000fe2000f8e00ff */
[----:B------:R-:W-:Y:S02]  /*23a0*/  UMOV UR10, UR11 ;  /* 0x0000000b000a7c82 */ /* 0x000fe40008000000 */
[----:B------:R-:W-:Y:S01]  /*23b0*/  UMOV UR6, UR7 ;  /* 0x0000000700067c82 */ /* 0x000fe20008000000 */
[----:B---3--:R-:W-:Y:S02]  /*23c0*/  USHF.R.U32.HI UR10, URZ, UR12, UR10 ;  /* 0x0000000cff0a7299 */ /* 0x008fe4000801160a */
[----:B------:R-:W-:Y:S02]  /*23d0*/  USHF.R.U32.HI UR7, URZ, UR17, UR6 ;  /* 0x00000011ff077299 */ /* 0x000fe40008011606 */
[----:B----4-:R-:W-:Y:S02]  /*23e0*/  UISETP.NE.AND UP2, UPT, UR20, 0x1, UPT ;  /* 0x000000011400788c */ /* 0x010fe4000bf45270 */
[----:B------:R-:W-:-:S02]  /*23f0*/  USEL UR6, UR39, UR10, !UP0 ;  /* 0x0000000a27067287 */ /* 0x000fc4000c000000 */
[----:B------:R-:W-:Y:S02]  /*2400*/  USEL UR7, UR41, UR7, !UP2 ;  /* 0x0000000729077287 */ /* 0x000fe4000d000000 */
[----:B-1----:R-:W-:Y:S01]  /*2410*/  UIMAD.WIDE.U32 UR10, UR6, UR8, URZ ;  /* 0x00000008060a72a5 */ /* 0x002fe2000f8e00ff */
[----:B------:R-:W-:Y:S01]  /*2420*/  UMOV UR4, UR23 ;  /* 0x0000001700047c82 */ /* 0x000fe20008000000 */
[----:B------:R-:W-:Y:S02]  /*2430*/  UIMAD.WIDE.U32 UR14, UR38, UR16, URZ ;  /* 0x00000010260e72a5 */ /* 0x000fe4000f8e00ff */
[----:B------:R-:W-:-:S03]  /*2440*/  UIMAD.WIDE.U32 UR22, UR7, UR8, URZ ;  /* 0x00000008071672a5 */ /* 0x000fc6000f8e00ff */
[----:B------:R-:W-:Y:S01]  /*2450*/  UMOV UR10, UR11 ;  /* 0x0000000b000a7c82 */ /* 0x000fe20008000000 */
[----:B------:R-:W-:Y:S02]  /*2460*/  USHF.R.U32.HI UR4, URZ, UR12, UR4 ;  /* 0x0000000cff047299 */ /* 0x000fe40008011604 */
[----:B------:R-:W-:Y:S01]  /*2470*/  @UP3 USHF.R.U32.HI UR6, URZ, UR9, UR10 ;  /* 0x00000009ff063299 */ /* 0x000fe2000801160a */
[----:B------:R-:W-:Y:S01]  /*2480*/  UMOV UR14, UR15 ;  /* 0x0000000f000e7c82 */ /* 0x000fe20008000000 */
[----:B------:R-:W-:Y:S01]  /*2490*/  UMOV UR22, UR23 ;  /* 0x0000001700167c82 */ /* 0x000fe20008000000 */
[----:B------:R-:W-:Y:S02]  /*24a0*/  USHF.R.U32.HI UR17, URZ, UR17, UR14 ;  /* 0x00000011ff117299 */ /* 0x000fe4000801160e */
[----:B------:R-:W-:Y:S02]  /*24b0*/  USEL UR4, UR37, UR4, !UP0 ;  /* 0x0000000425047287 */ /* 0x000fe4000c000000 */
[----:B------:R-:W-:-:S02]  /*24c0*/  @UP3 USHF.R.U32.HI UR7, URZ, UR9, UR22 ;  /* 0x00000009ff073299 */ /* 0x000fc40008011616 */
[----:B------:R-:W-:Y:S02]  /*24d0*/  UIMAD UR10, UR40, UR6, URZ ;  /* 0x00000006280a72a4 */ /* 0x000fe4000f8e02ff */
[----:B------:R-:W-:Y:S02]  /*24e0*/  USEL UR6, UR38, UR17, !UP2 ;  /* 0x0000001126067287 */ /* 0x000fe4000d000000 */
[----:B------:R-:W-:Y:S02]  /*24f0*/  UIMAD UR12, UR40, UR7, URZ ;  /* 0x00000007280c72a4 */ /* 0x000fe4000f8e02ff */
[----:B------:R-:W-:Y:S02]  /*2500*/  UISETP.GE.AND UP0, UPT, UR4, UR10, UPT ;  /* 0x0000000a0400728c */ /* 0x000fe4000bf06270 */
[----:B------:R-:W-:Y:S02]  /*2510*/  UIMAD.WIDE.U32 UR10, UR4, UR8, URZ ;  /* 0x00000008040a72a5 */ /* 0x000fe4000f8e00ff */
[----:B------:R-:W-:-:S02]  /*2520*/  UISETP.GE.OR UP0, UPT, UR6, UR12, UP0 ;  /* 0x0000000c0600728c */ /* 0x000fc40008706670 */
        /* <DEDUP_REMOVED lines=19> */
.L_x_41:
[----:B------:R-:W2:Y:S02]  /*2660*/  LDCU UR4, c[0x0][0xb30] ;  /* 0x00016600ff0477ac */ /* 0x000ea40008000800 */
[----:B--2---:R-:W-:-:S09]  /*2670*/  UISETP.NE.AND UP0, UPT, UR4, 0x1, UPT ;  /* 0x000000010400788c */ /* 0x004fd2000bf05270 */
[----:B------:R-:W-:Y:S05]  /*2680*/  BRA.U UP0, `(.L_x_42) ;  /* 0x0000000100447547 */ /* 0x000fea000b800000 */
[----:B------:R-:W2:Y:S01]  /*2690*/  LDCU.128 UR16, c[0x0][0xb10] ;  /* 0x00016200ff1077ac */ /* 0x000ea20008000c00 */
[----:B------:R-:W3:Y:S01]  /*26a0*/  LDCU UR10, c[0x0][0xb0c] ;  /* 0x00016180ff0a77ac */ /* 0x000ee20008000800 */
[----:B------:R-:W4:Y:S01]  /*26b0*/  LDCU UR11, c[0x0][0xb20] ;  /* 0x00016400ff0b77ac */ /* 0x000f220008000800 */
[----:B--2---:R-:W-:Y:S02]  /*26c0*/  UIMAD.WIDE.U32 UR8, UR38, UR16, URZ ;  /* 0x00000010260872a5 */ /* 0x004fe4000f8e00ff */
[----:B------:R-:W-:Y:S02]  /*26d0*/  UIMAD.WIDE.U32 UR6, UR37, UR19, URZ ;  /* 0x00000013250672a5 */ /* 0x000fe4000f8e00ff */
[----:B---3--:R-:W-:Y:S02]  /*26e0*/  UISETP.NE.AND UP2, UPT, UR10, 0x1, UPT ;  /* 0x000000010a00788c */ /* 0x008fe4000bf45270 */
[----:B------:R-:W-:Y:S01]  /*26f0*/  UISETP.NE.AND UP0, UPT, UR18, 0x1, UPT ;  /* 0x000000011200788c */ /* 0x000fe2000bf05270 */
[----:B------:R-:W-:-:S02]  /*2700*/  UMOV UR8, UR9 ;  /* 0x0000000900087c82 */ /* 0x000fc40008000000 */
[----:B------:R-:W-:Y:S01]  /*2710*/  UMOV UR4, UR7 ;  /* 0x0000000700047c82 */ /* 0x000fe20008000000 */
[----:B------:R-:W-:Y:S02]  /*2720*/  USHF.R.U32.HI UR17, URZ, UR17, UR8 ;  /* 0x00000011ff117299 */ /* 0x000fe40008011608 */
[----:B----4-:R-:W-:Y:S02]  /*2730*/  USHF.R.U32.HI UR4, URZ, UR11, UR4 ;  /* 0x0000000bff047299 */ /* 0x010fe40008011604 */
[----:B------:R-:W-:Y:S02]  /*2740*/  USEL UR6, UR38, UR17, !UP2 ;  /* 0x0000001126067287 */ /* 0x000fe4000d000000 */
[----:B------:R-:W-:-:S04]  /*2750*/  USEL UR4, UR37, UR4, !UP0 ;  /* 0x0000000425047287 */ /* 0x000fc8000c000000 */
[----:B------:R-:W-:Y:S02]  /*2760*/  UIADD3 UR7, UPT, UPT, UR6, -UR4, URZ ;  /* 0x8000000406077290 */ /* 0x000fe4000fffe0ff */
[----:B------:R-:W-:Y:S02]  /*2770*/  UIADD3 UR4, UPT, UPT, -UR6, UR4, URZ ;  /* 0x0000000406047290 */ /* 0x000fe4000fffe1ff */
[----:B------:R-:W-:Y:S02]  /*2780*/  UIMAD UR37, UR7, UR18, UR37 ;  /* 0x00000012072572a4 */ /* 0x000fe4000f8e0225 */
[----:B------:R-:W-:-:S12]  /*2790*/  UIMAD UR38, UR4, UR10, UR38 ;  /* 0x0000000a042672a4 */ /* 0x000fd8000f8e0226 */
.L_x_42:
[----:B------:R-:W-:Y:S01]  /*27a0*/  VIADD R11, R11, 0x1 ;  /* 0x000000010b0b7836 */ /* 0x000fe20000000000 */
[----:B------:R-:W-:Y:S02]  /*27b0*/  R2UR UR6, R87 ;  /* 0x00000000570672ca */ /* 0x000fe400000e0000 */
[----:B------:R-:W-:Y:S02]  /*27c0*/  R2UR UR4, R86 ;  /* 0x00000000560472ca */ /* 0x000fe400000e0000 */
[C---:B------:R-:W-:Y:S02]  /*27d0*/  ISETP.NE.AND P0, PT, R11.reuse, 0x2, PT ;  /* 0x000000020b00780c */ /* 0x040fe40003f05270 */
[----:B------:R-:W-:Y:S02]  /*27e0*/  PLOP3.LUT P1, PT, PT, PT, PT, 0x80, 0x8 ;  /* 0x000000000008781c */ /* 0x000fe40003f2f070 */
[----:B------:R-:W-:Y:S02]  /*27f0*/  SEL R3, RZ, 0x1, P0 ;  /* 0x00000001ff037807 */ /* 0x000fe40000000000 */
[----:B------:R-:W-:-:S02]  /*2800*/  SEL R11, R11, RZ, P0 ;  /* 0x000000ff0b0b7207 */ /* 0x000fc40000000000 */
[----:B------:R-:W-:Y:S01]  /*2810*/  LOP3.LUT R10, R10, R3, RZ, 0x3c, !PT ;  /* 0x000000030a0a7212 */ /* 0x000fe200078e3cff */
[----:B------:R-:W-:Y:S02]  /*2820*/  UIADD3 UR25, UPT, UPT, UR38, UR6, URZ ;  /* 0x0000000626197290 */ /* 0x000fe4000fffe0ff */
[----:B------:R-:W-:Y:S01]  /*2830*/  UIADD3 UR30, UPT, UPT, UR37, UR4, URZ ;  /* 0x00000004251e7290 */ /* 0x000fe2000fffe0ff */
[----:B------:R-:W-:Y:S11]  /*2840*/  BRA.U UP1, `(.L_x_43) ;  /* 0xfffffff101507547 */ /* 0x000ff6000b83ffff */
[----:B------:R-:W-:Y:S01]  /*2850*/  UIADD3 UR13, UPT, UPT, UR13, 0x40, URZ ;  /* 0x000000400d0d7890 */ /* 0x000fe2000fffe0ff */
[----:B------:R-:W-:-:S03]  /*2860*/  SHF.L.U32 R3, R12, 0x1f, RZ ;  /* 0x0000001f0c037819 */ /* 0x000fc600000006ff */
[----:B------:R-:W-:-:S09]  /*2870*/  ULEA UR4, UR5, UR13, 0x3 ;  /* 0x0000000d05047291 */ /* 0x000fd2000f8e18ff */
[----:B------:R-:W2:Y:S02]  /*2880*/  SYNCS.PHASECHK.TRANS64.TRYWAIT P0, [UR4], R3 ;  /* 0x00000003ff0075a7 */ /* 0x000ea40008001104 */
[----:B--2---:R-:W-:Y:S05]  /*2890*/  @!P0 BRA `(.L_x_44) ;  /* 0x0000005800308947 */ /* 0x004fea0003800000 */
.L_x_132:
[----:B------:R-:W-:-:S04]  /*28a0*/  UIADD3 UR4, UPT, UPT, UR5, 0x1, URZ ;  /* 0x0000000105047890 */ /* 0x000fc8000fffe0ff */
[----:B------:R-:W-:-:S04]  /*28b0*/  UISETP.NE.AND UP0, UPT, UR4, 0x8, UPT ;  /* 0x000000080400788c */ /* 0x000fc8000bf05270 */
[----:B------:R-:W-:Y:S02]  /*28c0*/  USEL UR6, URZ, 0x1, UP0 ;  /* 0x00000001ff067887 */ /* 0x000fe40008000000 */
[----:B------:R-:W-:-:S04]  /*28d0*/  USEL UR4, UR4, URZ, UP0 ;  /* 0x000000ff04047287 */ /* 0x000fc80008000000 */
[----:B------:R-:W-:Y:S01]  /*28e0*/  ULEA UR5, UR4, UR13, 0x3 ;  /* 0x0000000d04057291 */ /* 0x000fe2000f8e18ff */
[----:B------:R-:W-:-:S04]  /*28f0*/  LOP3.LUT R2, R12, UR6, RZ, 0x3c, !PT ;  /* 0x000000060c027c12 */ /* 0x000fc8000f8e3cff */
[----:B-1----:R-:W-:-:S04]  /*2900*/  SHF.L.U32 R3, R2, 0x1f, RZ ;  /* 0x0000001f02037819 */ /* 0x002fc800000006ff */
[----:B------:R-:W1:Y:S02]  /*2910*/  SYNCS.PHASECHK.TRANS64.TRYWAIT P0, [UR5], R3 ;  /* 0x00000003ff0075a7 */ /* 0x000e640008001105 */
[----:B-1----:R-:W-:Y:S05]  /*2920*/  @!P0 BRA `(.L_x_45) ;  /* 0x0000005800248947 */ /* 0x002fea0003800000 */
.L_x_134:
        /* <DEDUP_REMOVED lines=9> */
.L_x_136:
        /* <DEDUP_REMOVED lines=9> */
.L_x_138:
        /* <DEDUP_REMOVED lines=9> */
.L_x_140:
        /* <DEDUP_REMOVED lines=9> */
.L_x_142:
        /* <DEDUP_REMOVED lines=9> */
.L_x_144:
[----:B------:R-:W-:-:S04]  /*2c00*/  UIADD3 UR4, UPT, UPT, UR4, 0x1, URZ ;  /* 0x0000000104047890 */ /* 0x000fc8000fffe0ff */
[----:B------:R-:W-:-:S04]  /*2c10*/  UISETP.NE.AND UP0, UPT, UR4, 0x8, UPT ;  /* 0x000000080400788c */ /* 0x000fc8000bf05270 */
[----:B------:R-:W-:Y:S02]  /*2c20*/  USEL UR5, URZ, 0x1, UP0 ;  /* 0x00000001ff057887 */ /* 0x000fe40008000000 */
[----:B------:R-:W-:-:S04]  /*2c30*/  USEL UR4, UR4, URZ, UP0 ;  /* 0x000000ff04047287 */ /* 0x000fc80008000000 */
[----:B------:R-:W-:Y:S01]  /*2c40*/  ULEA UR4, UR4, UR13, 0x3 ;  /* 0x0000000d04047291 */ /* 0x000fe2000f8e18ff */
[----:B-1----:R-:W-:-:S04]  /*2c50*/  LOP3.LUT R3, R2, UR5, RZ, 0x3c, !PT ;  /* 0x0000000502037c12 */ /* 0x002fc8000f8e3cff */
[----:B------:R-:W-:Y:S01]  /*2c60*/  SHF.L.U32 R3, R3, 0x1f, RZ ;  /* 0x0000001f03037819 */ /* 0x000fe200000006ff */
[----:B------:R-:W-:-:S07]  /*2c70*/  IMAD.U32 R0, RZ, RZ, UR4 ;  /* 0x00000004ff007e24 */ /* 0x000fce000f8e00ff */
.L_x_51:
[----:B-1----:R1:W2:Y:S02]  /*2c80*/  SYNCS.PHASECHK.TRANS64.TRYWAIT P0, [R0+URZ], R3 ;  /* 0x00000003000075a7 */ /* 0x0022a400080011ff */
[----:B--2---:R-:W-:Y:S05]  /*2c90*/  @!P0 NANOSLEEP.SYNCS 0x989680 ;  /* 0x009896800000895d */ /* 0x004fea0003900000 */
[----:B------:R-:W2:Y:S02]  /*2ca0*/  @!P0 SYNCS.PHASECHK.TRANS64 P0, [R0+URZ], R3 ;  /* 0x00000003000085a7 */ /* 0x000ea400080010ff */
[----:B--2---:R-:W-:Y:S05]  /*2cb0*/  @P0 EXIT ;  /* 0x000000000000094d */ /* 0x004fea0003800000 */
[----:B------:R-:W-:Y:S05]  /*2cc0*/  BRA `(.L_x_51) ;  /* 0xfffffffc00ec7947 */ /* 0x000fea000383ffff */
.L_x_23:
[----:B------:R-:W1:Y:S02]  /*2cd0*/  S2UR UR4, SR_CgaCtaId ;  /* 0x00000000000479c3 */ /* 0x000e640000008800 */
[----:B-1----:R-:W-:-:S04]  /*2ce0*/  UISETP.NE.AND UP0, UPT, UR4, URZ, UPT ;  /* 0x000000ff0400728c */ /* 0x002fc8000bf05270 */
[----:B------:R-:W-:-:S09]  /*2cf0*/  UISETP.NE.OR UP0, UPT, UR22, 0x1, UP0 ;  /* 0x000000011600788c */ /* 0x000fd20008705670 */
[----:B------:R-:W-:Y:S05]  /*2d00*/  BRA.U UP0, `(.L_x_52) ;  /* 0x00000005004c7547 */ /* 0x000fea000b800000 */
[----:B------:R-:W1:Y:S01]  /*2d10*/  S2UR UR5, SR_CgaCtaId ;  /* 0x00000000000579c3 */ /* 0x000e620000008800 */
[----:B------:R-:W-:Y:S01]  /*2d20*/  UMOV UR4, 0x400 ;  /* 0x0000040000047882 */ /* 0x000fe20000000000 */
[----:B------:R-:W-:Y:S01]  /*2d30*/  ISETP.GE.U32.AND P2, PT, R0, 0x4, PT ;  /* 0x000000040000780c */ /* 0x000fe20003f46070 */
[----:B------:R-:W-:Y:S01]  /*2d40*/  IMAD.MOV.U32 R12, RZ, RZ, 0x1 ;  /* 0x00000001ff0c7424 */ /* 0x000fe200078e00ff */
[----:B------:R-:W-:Y:S02]  /*2d50*/  CS2R R10, SRZ ;  /* 0x00000000000a7805 */ /* 0x000fe4000001ff00 */
[----:B------:R-:W-:Y:S01]  /*2d60*/  CS2R R8, SRZ ;  /* 0x0000000000087805 */ /* 0x000fe2000001ff00 */
[----:B-1----:R-:W-:-:S03]  /*2d70*/  ULEA UR6, UR5, UR4, 0x18 ;  /* 0x0000000405067291 */ /* 0x002fc6000f8ec0ff */
[----:B------:R-:W-:-:S09]  /*2d80*/  UMOV UR5, URZ ;  /* 0x000000ff00057c82 */ /* 0x000fd20008000000 */
.L_x_56:
[----:B------:R-:W-:Y:S02]  /*2d90*/  LEA R2, R8, UR6, 0x3 ;  /* 0x0000000608027c11 */ /* 0x000fe4000f8e18ff */
[----:B------:R-:W-:-:S03]  /*2da0*/  SHF.L.U32 R5, R9, 0x1f, RZ ;  /* 0x0000001f09057819 */ /* 0x000fc600000006ff */
[----:B------:R-:W-:Y:S01]  /*2db0*/  VIADD R4, R2, 0x130 ;  /* 0x0000013002047836 */ /* 0x000fe20000000000 */
[----:B------:R-:W1:Y:S02]  /*2dc0*/  SYNCS.PHASECHK.TRANS64.TRYWAIT P0, [R2+URZ+0x120], R5 ;  /* 0x00012005020075a7 */ /* 0x000e6400080011ff */
[----:B-1----:R-:W-:Y:S05]  /*2dd0*/  @!P0 BRA `(.L_x_53) ;  /* 0x0000005400888947 */ /* 0x002fea0003800000 */
.L_x_145:
[----:B------:R-:W-:Y:S01]  /*2de0*/  ULEA UR4, UR5, UR6, 0x3 ;  /* 0x0000000605047291 */ /* 0x000fe2000f8e18ff */
[----:B------:R-:W-:Y:S02]  /*2df0*/  PRMT R4, RZ, 0x654, R4 ;  /* 0x00000654ff047816 */ /* 0x000fe40000000004 */
[----:B-1----:R-:W-:Y:S01]  /*2e00*/  SHF.L.U32 R5, R12, 0x1f, RZ ;  /* 0x0000001f0c057819 */ /* 0x002fe200000006ff */
[----:B------:R-:W-:Y:S01]  /*2e10*/  UIADD3 UR7, UPT, UPT, UR4, 0xc0, URZ ;  /* 0x000000c004077890 */ /* 0x000fe2000fffe0ff */
[----:B------:R1:W-:Y:S05]  /*2e20*/  SYNCS.ARRIVE.TRANS64.RED.A1T0 RZ, [R4+URZ], RZ ;  /* 0x000000ff04ff79a7 */ /* 0x0003ea00081004ff */
[----:B------:R-:W-:Y:S01]  /*2e30*/  IMAD.U32 R7, RZ, RZ, UR7 ;  /* 0x00000007ff077e24 */ /* 0x000fe2000f8e00ff */
[----:B------:R-:W2:Y:S04]  /*2e40*/  SYNCS.PHASECHK.TRANS64.TRYWAIT P0, [UR4+0xd0], R5 ;  /* 0x0000d005ff0075a7 */ /* 0x000ea80008001104 */
[----:B------:R-:W-:Y:S01]  /*2e50*/  PRMT R6, R0, 0x654, R7 ;  /* 0x0000065400067816 */ /* 0x000fe20000000007 */
[----:B-1----:R-:W-:Y:S01]  /*2e60*/  @!P2 IMAD.MOV.U32 R4, RZ, RZ, 0x10 ;  /* 0x00000010ff04a424 */ /* 0x002fe200078e00ff */
[----:B--2---:R-:W-:Y:S06]  /*2e70*/  @!P0 BRA `(.L_x_54) ;  /* 0x0000005400748947 */ /* 0x004fec0003800000 */
.L_x_147:
[----:B------:R-:W-:Y:S01]  /*2e80*/  ULEA UR8, UR5, UR6, 0x4 ;  /* 0x0000000605087291 */ /* 0x000fe2000f8e20ff */
[----:B------:R-:W-:Y:S01]  /*2e90*/  SEL R3, R6, R3, !P2 ;  /* 0x0000000306037207 */ /* 0x000fe20005000000 */
[----:B------:R-:W-:Y:S01]  /*2ea0*/  UIADD3 UR9, UPT, UPT, UR4, 0xc0, URZ ;  /* 0x000000c004097890 */ /* 0x000fe2000fffe0ff */
[----:B-1----:R-:W-:Y:S01]  /*2eb0*/  LEA R2, R11, UR6, 0x3 ;  /* 0x000000060b027c11 */ /* 0x002fe2000f8e18ff */
[----:B------:R-:W-:Y:S01]  /*2ec0*/  UIADD3 UR8, UPT, UPT, UR8, 0x150, URZ ;  /* 0x0000015008087890 */ /* 0x000fe2000fffe0ff */
[----:B------:R-:W-:Y:S01]  /*2ed0*/  SHF.L.U32 R5, R10, 0x1f, RZ ;  /* 0x0000001f0a057819 */ /* 0x000fe200000006ff */
[----:B------:R1:W-:Y:S01]  /*2ee0*/  @!P2 SYNCS.ARRIVE.TRANS64.RED RZ, [R3+URZ], R4 ;  /* 0x0000000403ffa9a7 */ /* 0x0003e200080004ff */
[----:B------:R-:W-:Y:S01]  /*2ef0*/  UIADD3 UR4, UPT, UPT, UR5, 0x1, URZ ;  /* 0x0000000105047890 */ /* 0x000fe2000fffe0ff */
[----:B------:R-:W-:-:S03]  /*2f00*/  VIADD R8, R8, 0x1 ;  /* 0x0000000108087836 */ /* 0x000fc60000000000 */
[----:B------:R-:W-:Y:S02]  /*2f10*/  UISETP.NE.AND UP0, UPT, UR4, 0x2, UPT ;  /* 0x000000020400788c */ /* 0x000fe4000bf05270 */
[----:B------:R-:W-:Y:S06]  /*2f20*/  UGETNEXTWORKID.BROADCAST [UR8], [UR9] ;  /* 0x00000000080073ca */ /* 0x000fec0008000100 */
[----:B------:R-:W-:Y:S01]  /*2f30*/  USEL UR7, URZ, 0x1, UP0 ;  /* 0x00000001ff077887 */ /* 0x000fe20008000000 */
[----:B------:R-:W-:Y:S01]  /*2f40*/  ISETP.NE.AND P0, PT, R8, 0x2, PT ;  /* 0x000000020800780c */ /* 0x000fe20003f05270 */
[----:B------:R-:W-:Y:S01]  /*2f50*/  USEL UR5, UR4, URZ, UP0 ;  /* 0x000000ff04057287 */ /* 0x000fe20008000000 */
[----:B------:R-:W2:Y:S03]  /*2f60*/  SYNCS.PHASECHK.TRANS64.TRYWAIT P1, [R2+URZ+0xc0], R5 ;  /* 0x0000c005020075a7 */ /* 0x000ea600080211ff */
[----:B------:R-:W-:Y:S01]  /*2f70*/  LOP3.LUT R12, R12, UR7, RZ, 0x3c, !PT ;  /* 0x000000070c0c7c12 */ /* 0x000fe2000f8e3cff */
[----:B-12---:R-:W-:Y:S07]  /*2f80*/  @!P1 BRA `(.L_x_55) ;  /* 0x0000005400489947 */ /* 0x006fee0003800000 */
.L_x_148:
[C---:B------:R-:W-:Y:S01]  /*2f90*/  LEA R4, R11.reuse, UR6, 0x4 ;  /* 0x000000060b047c11 */ /* 0x040fe2000f8e20ff */
[----:B-1----:R-:W-:Y:S01]  /*2fa0*/  VIADD R2, R2, 0xd0 ;  /* 0x000000d002027836 */ /* 0x002fe20000000000 */
[----:B------:R-:W-:Y:S01]  /*2fb0*/  SEL R8, R8, RZ, P0 ;  /* 0x000000ff08087207 */ /* 0x000fe20000000000 */
[----:B------:R-:W-:-:S03]  /*2fc0*/  VIADD R11, R11, 0x1 ;  /* 0x000000010b0b7836 */ /* 0x000fc60000000000 */
[----:B------:R-:W1:Y:S01]  /*2fd0*/  LDS.128 R4, [R4+0x150] ;  /* 0x0001500004047984 */ /* 0x000e620000000c00 */
[----:B------:R-:W-:Y:S02]  /*2fe0*/  PRMT R2, RZ, 0x654, R2 ;  /* 0x00000654ff027816 */ /* 0x000fe40000000002 */
[C---:B------:R-:W-:Y:S01]  /*2ff0*/  ISETP.NE.AND P1, PT, R11.reuse, 0x2, PT ;  /* 0x000000020b00780c */ /* 0x040fe20003f25270 */
[----:B------:R-:W-:Y:S01]  /*3000*/  @!PT LDS RZ, [RZ] ;  /* 0x00000000fffff984 */ /* 0x000fe20000000800 */
[----:B------:R-:W-:Y:S01]  /*3010*/  @!PT LDS RZ, [RZ] ;  /* 0x00000000fffff984 */ /* 0x000fe20000000800 */
[----:B------:R-:W-:Y:S01]  /*3020*/  @!PT LDS RZ, [RZ] ;  /* 0x00000000fffff984 */ /* 0x000fe20000000800 */
[----:B------:R-:W-:Y:S01]  /*3030*/  @!PT LDS RZ, [RZ] ;  /* 0x00000000fffff984 */ /* 0x000fe20000000800 */
[----:B------:R2:W-:Y:S06]  /*3040*/  MEMBAR.ALL.CTA ;  /* 0x0000000000007992 */ /* 0x0005ec0000008000 */
[----:B--2---:R-:W2:Y:S01]  /*3050*/  FENCE.VIEW.ASYNC.S ;  /* 0x00000000000073c6 */ /* 0x004ea20000000000 */
[----:B------:R-:W-:Y:S01]  /*3060*/  SEL R11, R11, RZ, P1 ;  /* 0x000000ff0b0b7207 */ /* 0x000fe20000800000 */
[----:B--2---:R2:W-:Y:S01]  /*3070*/  SYNCS.ARRIVE.TRANS64.RED.A1T0 RZ, [R2+URZ], RZ ;  /* 0x000000ff02ff79a7 */ /* 0x0045e200081004ff */
[----:B-1----:R-:W-:-:S02]  /*3080*/  LOP3.LUT P3, RZ, R6, 0x1, RZ, 0xc0, !PT ;  /* 0x0000000106ff7812 */ /* 0x002fc4000786c0ff */
[----:B------:R-:W-:-:S04]  /*3090*/  SEL R5, RZ, 0x1, P1 ;  /* 0x00000001ff057807 */ /* 0x000fc80000800000 */
[----:B------:R-:W-:Y:S02]  /*30a0*/  LOP3.LUT R10, R10, R5, RZ, 0x3c, !PT ;  /* 0x000000050a0a7212 */ /* 0x000fe400078e3cff */
[----:B--2---:R-:W-:-:S04]  /*30b0*/  SEL R2, RZ, 0x1, P0 ;  /* 0x00000001ff027807 */ /* 0x004fc80000000000 */
[----:B------:R-:W-:Y:S01]  /*30c0*/  LOP3.LUT R9, R9, R2, RZ, 0x3c, !PT ;  /* 0x0000000209097212 */ /* 0x000fe200078e3cff */
[----:B------:R-:W-:Y:S06]  /*30d0*/  @P3 BRA `(.L_x_56) ;  /* 0xfffffffc002c3947 */ /* 0x000fec000383ffff */
[----:B------:R-:W-:Y:S01]  /*30e0*/  ULEA UR4, UR5, UR6, 0x3 ;  /* 0x0000000605047291 */ /* 0x000fe2000f8e18ff */
[----:B------:R-:W-:-:S08]  /*30f0*/  SHF.L.U32 R3, R12, 0x1f, RZ ;  /* 0x0000001f0c037819 */ /* 0x000fd000000006ff */
[----:B------:R-:W1:Y:S02]  /*3100*/  SYNCS.PHASECHK.TRANS64 P0, [UR4+0xd0], R3 ;  /* 0x0000d003ff0075a7 */ /* 0x000e640008001004 */
[----:B-1----:R-:W-:Y:S05]  /*3110*/  @P0 BRA `(.L_x_57) ;  /* 0x0000000000080947 */ /* 0x002fea0003800000 */
[----:B------:R-:W1:Y:S02]  /*3120*/  SYNCS.PHASECHK.TRANS64.TRYWAIT P0, [UR4+0xd0], R3 ;  /* 0x0000d003ff0075a7 */ /* 0x000e640008001104 */
[----:B-1----:R-:W-:Y:S05]  /*3130*/  @!P0 BRA `(.L_x_58) ;  /* 0x0000005000f08947 */ /* 0x002fea0003800000 */
.L_x_57:
[----:B------:R-:W-:-:S04]  /*3140*/  UIADD3 UR7, UPT, UPT, UR5, 0x1, URZ ;  /* 0x0000000105077890 */ /* 0x000fc8000fffe0ff */
[----:B------:R-:W-:-:S04]  /*3150*/  UISETP.NE.AND UP0, UPT, UR7, 0x2, UPT ;  /* 0x000000020700788c */ /* 0x000fc8000bf05270 */
[----:B------:R-:W-:Y:S02]  /*3160*/  USEL UR8, URZ, 0x1, UP0 ;  /* 0x00000001ff087887 */ /* 0x000fe40008000000 */
[----:B------:R-:W-:-:S04]  /*3170*/  USEL UR7, UR7, URZ, UP0 ;  /* 0x000000ff07077287 */ /* 0x000fc80008000000 */
[----:B------:R-:W-:Y:S01]  /*3180*/  ULEA UR7, UR7, UR6, 0x3 ;  /* 0x0000000607077291 */ /* 0x000fe2000f8e18ff */
[----:B-1----:R-:W-:-:S04]  /*3190*/  LOP3.LUT R3, R12, UR8, RZ, 0x3c, !PT ;  /* 0x000000080c037c12 */ /* 0x002fc8000f8e3cff */
[----:B------:R-:W-:-:S04]  /*31a0*/  SHF.L.U32 R0, R3, 0x1f, RZ ;  /* 0x0000001f03007819 */ /* 0x000fc800000006ff */
[----:B------:R-:W1:Y:S02]  /*31b0*/  SYNCS.PHASECHK.TRANS64 P0, [UR7+0xd0], R0 ;  /* 0x0000d000ff0075a7 */ /* 0x000e640008001007 */
[----:B-1----:R-:W-:Y:S05]  /*31c0*/  @P0 EXIT ;  /* 0x000000000000094d */ /* 0x002fea0003800000 */
[----:B------:R-:W-:Y:S02]  /*31d0*/  SHF.L.U32 R3, R3, 0x1f, RZ ;  /* 0x0000001f03037819 */ /* 0x000fe400000006ff */
[----:B------:R-:W-:-:S07]  /*31e0*/  MOV R0, UR7 ;  /* 0x0000000700007c02 */ /* 0x000fce0008000f00 */
.L_x_59:
[----:B-1----:R1:W2:Y:S02]  /*31f0*/  SYNCS.PHASECHK.TRANS64.TRYWAIT P0, [R0+URZ+0xd0], R3 ;  /* 0x0000d003000075a7 */ /* 0x0022a400080011ff */
[----:B--2---:R-:W-:Y:S05]  /*3200*/  @!P0 NANOSLEEP.SYNCS 0x989680 ;  /* 0x009896800000895d */ /* 0x004fea0003900000 */
[----:B------:R-:W2:Y:S02]  /*3210*/  @!P0 SYNCS.PHASECHK.TRANS64 P0, [R0+URZ+0xd0], R3 ;  /* 0x0000d003000085a7 */ /* 0x000ea400080010ff */
[----:B--2---:R-:W-:Y:S05]  /*3220*/  @P0 EXIT ;  /* 0x000000000000094d */ /* 0x004fea0003800000 */
[----:B------:R-:W-:Y:S05]  /*3230*/  BRA `(.L_x_59) ;  /* 0xfffffffc00ec7947 */ /* 0x000fea000383ffff */
.L_x_52:
[----:B------:R-:W-:Y:S05]  /*3240*/  BRA.U UP4, `(.L_x_60) ;  /* 0x0000000d04c07547 */ /* 0x000fea000b800000 */
[----:B------:R-:W1:Y:S01]  /*3250*/  S2UR UR7, SR_CgaCtaId ;  /* 0x00000000000779c3 */ /* 0x000e620000008800 */
[----:B------:R-:W-:Y:S01]  /*3260*/  UMOV UR4, 0x40 ;  /* 0x0000004000047882 */ /* 0x000fe20000000000 */
[----:B------:R-:W-:Y:S01]  /*3270*/  NOP ;  /* 0x0000000000007918 */ /* 0x000fe20000000000 */
[----:B------:R-:W-:Y:S01]  /*3280*/  UMOV UR6, 0x400 ;  /* 0x0000040000067882 */ /* 0x000fe20000000000 */
[----:B-1----:R-:W-:Y:S02]  /*3290*/  ULEA UR5, UR7, UR4, 0x18 ;  /* 0x0000000407057291 */ /* 0x002fe4000f8ec0ff */
[----:B------:R-:W-:-:S07]  /*32a0*/  ULEA UR6, UR7, UR6, 0x18 ;  /* 0x0000000607067291 */ /* 0x000fce000f8ec0ff */
[----:B------:R-:W1:Y:S02]  /*32b0*/  LDS.U8 R0, [UR5+0x1c] ;  /* 0x00001c05ff007984 */ /* 0x000e640008000000 */
[----:B-1----:R-:W-:-:S13]  /*32c0*/  ISETP.NE.AND P0, PT, R0, RZ, PT ;  /* 0x000000ff0000720c */ /* 0x002fda0003f05270 */
[----:B------:R-:W-:Y:S05]  /*32d0*/  @P0 BRA `(.L_x_61) ;  /* 0x0000000000580947 */ /* 0x000fea0003800000 */
[----:B------:R-:W-:-:S13]  /*32e0*/  ELECT P0, URZ, PT ;  /* 0x0000000000ff782f */ /* 0x000fda0003800000 */
[----:B------:R-:W-:Y:S05]  /*32f0*/  @!P0 BRA `(.L_x_62) ;  /* 0x0000000000608947 */ /* 0x000fea0003800000 */
[----:B------:R-:W-:Y:S01]  /*3300*/  UMOV UR4, 0x10 ;  /* 0x0000001000047882 */ /* 0x000fe20000000000 */
[----:B------:R-:W-:Y:S01]  /*3310*/  HFMA2 R0, -RZ, RZ, 0, 5.9604644775390625e-08 ;  /* 0x00000001ff007431 */ /* 0x000fe200000001ff */
[----:B------:R-:W-:-:S03]  /*3320*/  MOV R3, 0xffff ;  /* 0x0000ffff00037802 */ /* 0x000fc60000000f00 */
[----:B------:R-:W-:Y:S04]  /*3330*/  DEPBAR.LE SB1, 0x36 ;  /* 0x00009d800000791a */ /* 0x000fe80000000000 */
[----:B------:R-:W1:Y:S02]  /*3340*/  UTCATOMSWS.FIND_AND_SET.ALIGN UP0, UR4, UR4 ;  /* 0x00000004000475e3 */ /* 0x000e640008000800 */
[----:B-1----:R-:W-:Y:S01]  /*3350*/  MOV R4, UR4 ;  /* 0x0000000400047c02 */ /* 0x002fe20008000f00 */
[----:B------:R-:W-:Y:S06]  /*3360*/  BRA.U UP0, `(.L_x_63) ;  /* 0x0000000100187547 */ /* 0x000fec000b800000 */
.L_x_64:
[----:B------:R-:W-:Y:S05]  /*3370*/  NANOSLEEP 0x64 ;  /* 0x000000640000795d */ /* 0x000fea0003800000 */
[----:B------:R-:W-:-:S05]  /*3380*/  UMOV UR4, 0x10 ;  /* 0x0000001000047882 */ /* 0x000fca0000000000 */
[----:B------:R-:W-:Y:S04]  /*3390*/  DEPBAR.LE SB1, 0x36 ;  /* 0x00009d800000791a */ /* 0x000fe80000000000 */
[----:B------:R-:W1:Y:S02]  /*33a0*/  UTCATOMSWS.FIND_AND_SET.ALIGN UP0, UR4, UR4 ;  /* 0x00000004000475e3 */ /* 0x000e640008000800 */
[----:B-1----:R-:W-:Y:S01]  /*33b0*/  MOV R4, UR4 ;  /* 0x0000000400047c02 */ /* 0x002fe20008000f00 */
[----:B------:R-:W-:Y:S05]  /*33c0*/  BRA.U !UP0, `(.L_x_64) ;  /* 0xfffffffd08e87547 */ /* 0x000fea000b83ffff */
.L_x_63:
[-C--:B------:R-:W-:Y:S02]  /*33d0*/  SHF.L.U32 R3, R3, R4.reuse, RZ ;  /* 0x0000000403037219 */ /* 0x080fe400000006ff */
[----:B------:R-:W-:Y:S01]  /*33e0*/  SHF.L.U32 R0, R0, R4, RZ ;  /* 0x0000000400007219 */ /* 0x000fe200000006ff */
[----:B------:R-:W-:Y:S02]  /*33f0*/  IMAD.SHL.U32 R4, R4, 0x20, RZ ;  /* 0x0000002004047824 */ /* 0x000fe400078e00ff */
[----:B------:R1:W-:Y:S04]  /*3400*/  ATOMS.OR RZ, [UR5+0x14], R3 ;  /* 0x00001403ffff798c */ /* 0x0003e8000b000005 */
[----:B------:R1:W-:Y:S04]  /*3410*/  ATOMS.OR RZ, [UR5+0x18], R0 ;  /* 0x00001800ffff798c */ /* 0x0003e8000b000005 */
[----:B------:R1:W-:Y:S01]  /*3420*/  STS [UR6+0x170], R4 ;  /* 0x00017004ff007988 */ /* 0x0003e20008000806 */
[----:B------:R-:W-:Y:S05]  /*3430*/  BRA `(.L_x_62) ;  /* 0x0000000000107947 */ /* 0x000fea0003800000 */
.L_x_61:
[----:B------:R-:W-:Y:S02]  /*3440*/  MOV R0, 0xffffffff ;  /* 0xffffffff00007802 */ /* 0x000fe40000000f00 */
[----:B------:R-:W-:-:S03]  /*3450*/  MOV R4, 0x3480 ;  /* 0x0000348000047802 */ /* 0x000fc60000000f00 */
[----:B------:R1:W-:Y:S04]  /*3460*/  STS [UR6+0x170], R0 ;  /* 0x00017000ff007988 */ /* 0x0003e80008000806 */
[----:B-1---5:R-:W-:Y:S05]  /*3470*/  CALL.REL.NOINC `($__internal_1_$__cuda_sm10x_tcgen05_guardrail_trap_phase_invalid_during_alloc) ;  /* 0x0000005400c47944 */ /* 0x022fea0003c00000 */
.L_x_62:
[----:B------:R-:W-:Y:S05]  /*3480*/  WARPSYNC.ALL ;  /* 0x0000000000007948 */ /* 0x000fea0003800000 */
[----:B------:R-:W2:Y:S01]  /*3490*/  S2UR UR4, SR_CgaCtaId ;  /* 0x00000000000479c3 */ /* 0x000ea20000008800 */
[----:B------:R-:W-:Y:S01]  /*34a0*/  UMOV UR26, 0x400 ;  /* 0x00000400001a7882 */ /* 0x000fe20000000000 */
[----:B------:R-:W-:-:S06]  /*34b0*/  NOP ;  /* 0x0000000000007918 */ /* 0x000fcc0000000000 */
[----:B------:R-:W-:Y:S06]  /*34c0*/  BAR.ARV 0x6, 0xa0 ;  /* 0x0182800000007b1d */ /* 0x000fec0000002000 */
[----:B------:R-:W3:Y:S01]  /*34d0*/  LDCU UR5, c[0x0][0x38c] ;  /* 0x00007180ff0577ac */ /* 0x000ee20008000800 */
[----:B------:R-:W-:Y:S01]  /*34e0*/  LOP3.LUT R2, R2, 0xffff, RZ, 0xc0, !PT ;  /* 0x0000ffff02027812 */ /* 0x000fe200078ec0ff */
[----:B------:R-:W-:Y:S01]  /*34f0*/  IMAD.MOV.U32 R11, RZ, RZ, 0x1 ;  /* 0x00000001ff0b7424 */ /* 0x000fe200078e00ff */
[----:B------:R-:W-:Y:S01]  /*3500*/  CS2R R8, SRZ ;  /* 0x0000000000087805 */ /* 0x000fe2000001ff00 */
[----:B------:R-:W4:Y:S01]  /*3510*/  LDCU UR7, c[0x0][0x38c] ;  /* 0x00007180ff0777ac */ /* 0x000f220008000800 */
[----:B------:R-:W-:Y:S01]  /*3520*/  R2UR UR27, R2 ;  /* 0x00000000021b72ca */ /* 0x000fe200000e0000 */
[----:B------:R-:W-:Y:S01]  /*3530*/  IMAD.MOV.U32 R10, RZ, RZ, RZ ;  /* 0x000000ffff0a7224 */ /* 0x000fe200078e00ff */
[----:B------:R-:W-:Y:S01]  /*3540*/  UMOV UR31, URZ ;  /* 0x000000ff001f7c82 */ /* 0x000fe20008000000 */
[----:B------:R-:W-:Y:S01]  /*3550*/  UMOV UR22, URZ ;  /* 0x000000ff00167c82 */ /* 0x000fe20008000000 */
[----:B--2---:R-:W-:Y:S01]  /*3560*/  ULEA UR26, UR4, UR26, 0x18 ;  /* 0x0000001a041a7291 */ /* 0x004fe2000f8ec0ff */
[----:B------:R-:W-:Y:S01]  /*3570*/  UMOV UR38, 0x0 ;  /* 0x0000000000267882 */ /* 0x000fe20000000000 */
[----:B------:R-:W-:-:S02]  /*3580*/  UMOV UR39, 0x8100490 ;  /* 0x0810049000277882 */ /* 0x000fc40000000000 */
[----:B------:R-:W-:Y:S02]  /*3590*/  UIADD3 UR4, UPT, UPT, UR26, 0x6400, URZ ;  /* 0x000064001a047890 */ /* 0x000fe4000fffe0ff */
[----:B------:R-:W-:Y:S02]  /*35a0*/  UIADD3 UR6, UPT, UPT, UR26, 0x26400, URZ ;  /* 0x000264001a067890 */ /* 0x000fe4000fffe0ff */
[----:B---3--:R-:W-:Y:S01]  /*35b0*/  UIADD3 UR5, UPT, UPT, UR5, 0x3f, URZ ;  /* 0x0000003f05057890 */ /* 0x008fe2000fffe0ff */
[----:B-1----:R-:W1:Y:S01]  /*35c0*/  LDS R0, [UR26+0x170] ;  /* 0x0001701aff007984 */ /* 0x002e620008000800 */
[----:B------:R-:W-:Y:S01]  /*35d0*/  UMOV UR36, 0x0 ;  /* 0x0000000000247882 */ /* 0x000fe20000000000 */
[----:B------:R-:W-:Y:S01]  /*35e0*/  UMOV UR37, 0x8100490 ;  /* 0x0810049000257882 */ /* 0x000fe20000000000 */
[----:B------:R-:W-:Y:S02]  /*35f0*/  USHF.R.S32.HI UR40, URZ, 0x1f, UR5 ;  /* 0x0000001fff287899 */ /* 0x000fe40008011405 */
[----:B----4-:R-:W-:-:S02]  /*3600*/  UISETP.GE.AND UP4, UPT, UR7, 0x1, UPT ;  /* 0x000000010700788c */ /* 0x010fc4000bf86270 */
[----:B------:R-:W-:Y:S02]  /*3610*/  ULEA.HI UR40, UR40, UR5, URZ, 0x6 ;  /* 0x0000000528287291 */ /* 0x000fe4000f8f30ff */
[----:B------:R-:W-:Y:S02]  /*3620*/  USHF.R.U32.HI UR5, URZ, 0x4, UR4 ;  /* 0x00000004ff057899 */ /* 0x000fe40008011604 */
[----:B------:R-:W-:Y:S02]  /*3630*/  USHF.R.S32.HI UR40, URZ, 0x6, UR40 ;  /* 0x00000006ff287899 */ /* 0x000fe40008011428 */
[----:B------:R-:W-:Y:S02]  /*3640*/  USHF.R.U32.HI UR4, URZ, 0x4, UR6 ;  /* 0x00000004ff047899 */ /* 0x000fe40008011606 */
[----:B------:R-:W-:Y:S02]  /*3650*/  UISETP.LT.AND UP0, UPT, UR40, 0x1, UPT ;  /* 0x000000012800788c */ /* 0x000fe4000bf01270 */
[----:B------:R-:W-:-:S02]  /*3660*/  ULOP3.LUT UR5, UR5, 0x3fff, URZ, 0xc0, !UPT ;  /* 0x00003fff05057892 */ /* 0x000fc4000f8ec0ff */
[----:B------:R-:W-:Y:S02]  /*3670*/  ULOP3.LUT UR4, UR4, 0x3fff, URZ, 0xc0, !UPT ;  /* 0x00003fff04047892 */ /* 0x000fe4000f8ec0ff */
[----:B------:R-:W-:Y:S02]  /*3680*/  USEL UR41, UR40, 0x1, !UP0 ;  /* 0x0000000128297887 */ /* 0x000fe4000c000000 */
[----:B------:R-:W-:Y:S02]  /*3690*/  ULOP3.LUT UR28, UR5, 0x10000, URZ, 0xfc, !UPT ;  /* 0x00010000051c7892 */ /* 0x000fe4000f8efcff */
[----:B------:R-:W-:Y:S02]  /*36a0*/  ULOP3.LUT UR29, UR4, 0x10000, URZ, 0xfc, !UPT ;  /* 0x00010000041d7892 */ /* 0x000fe4000f8efcff */
[----:B------:R-:W-:Y:S01]  /*36b0*/  UIADD3 UR41, UPT, UPT, -UR41, URZ, URZ ;  /* 0x000000ff29297290 */ /* 0x000fe2000fffe1ff */
[----:B------:R-:W-:Y:S01]  /*36c0*/  UMOV UR34, 0x0 ;  /* 0x0000000000227882 */ /* 0x000fe20000000000 */
[----:B------:R-:W-:Y:S01]  /*36d0*/  UMOV UR35, 0x8100490 ;  /* 0x0810049000237882 */ /* 0x000fe20000000000 */
[----:B------:R-:W-:Y:S01]  /*36e0*/  UMOV UR32, 0x0 ;  /* 0x0000000000207882 */ /* 0x000fe20000000000 */
[----:B------:R-:W-:Y:S01]  /*36f0*/  UMOV UR33, 0x8100490 ;  /* 0x0810049000217882 */ /* 0x000fe20000000000 */
[----:B-1----:R-:W-:-:S15]  /*3700*/  R2UR UR42, R0 ;  /* 0x00000000002a72ca */ /* 0x002fde00000e0000 */
.L_x_71:
[----:B------:R-:W-:Y:S02]  /*3710*/  LEA R0, R10, UR26, 0x3 ;  /* 0x0000001a0a007c11 */ /* 0x000fe4000f8e18ff */
[----:B------:R-:W-:Y:S02]  /*3720*/  SHF.L.U32 R5, R9, 0x1f, RZ ;  /* 0x0000001f09057819 */ /* 0x000fe400000006ff */
[----:B------:R-:W-:Y:S01]  /*3730*/  PLOP3.LUT P0, PT, PT, PT, UP4, 0x80, 0x8 ;  /* 0x000000000008781c */ /* 0x000fe20003f0f048 */
[----:B------:R-:W-:Y:S01]  /*3740*/  VIADD R3, R0, 0xd0 ;  /* 0x000000d000037836 */ /* 0x000fe20000000000 */
[----:B-1----:R-:W1:Y:S02]  /*3750*/  SYNCS.PHASECHK.TRANS64.TRYWAIT P1, [R0+URZ+0xc0], R5 ;  /* 0x0000c005000075a7 */ /* 0x002e6400080211ff */
[----:B-1-3--:R-:W-:Y:S09]  /*3760*/  @!P1 BRA `(.L_x_65) ;  /* 0x0000004c007c9947 */ /* 0x00aff20003800000 */
.L_x_150:
[----:B------:R-:W-:Y:S01]  /*3770*/  LEA R4, R10, UR26, 0x4 ;  /* 0x0000001a0a047c11 */ /* 0x000fe2000f8e20ff */
[----:B------:R-:W-:Y:S01]  /*3780*/  @UP4 ULEA UR4, UR22, UR26, 0x3 ;  /* 0x0000001a16044291 */ /* 0x000fe2000f8e18ff */
[----:B------:R-:W-:Y:S01]  /*3790*/  PLOP3.LUT P2, PT, PT, PT, PT, 0x80, 0x8 ;  /* 0x000000000008781c */ /* 0x000fe20003f4f070 */
[----:B------:R-:W-:Y:S01]  /*37a0*/  ULEA UR30, UR31, UR26, 0x3 ;  /* 0x0000001a1f1e7291 */ /* 0x000fe2000f8e18ff */
[----:B------:R-:W-:Y:S01]  /*37b0*/  PRMT R3, RZ, 0x654, R3 ;  /* 0x00000654ff037816 */ /* 0x000fe20000000003 */
[----:B------:R-:W-:Y:S01]  /*37c0*/  ULEA UR11, UR31, UR42, 0x6 ;  /* 0x0000002a1f0b7291 */ /* 0x000fe2000f8e30ff */
[----:B-1----:R-:W1:Y:S01]  /*37d0*/  LDS.128 R4, [R4+0x150] ;  /* 0x0001500004047984 */ /* 0x002e620000000c00 */
[----:B------:R-:W-:Y:S02]  /*37e0*/  @P0 SHF.L.U32 R2, R8, 0x1f, RZ ;  /* 0x0000001f08020819 */ /* 0x000fe400000006ff */
[----:B------:R-:W-:Y:S01]  /*37f0*/  SHF.L.U32 R0, R11, 0x1f, RZ ;  /* 0x0000001f0b007819 */ /* 0x000fe200000006ff */
[----:B------:R-:W-:Y:S01]  /*3800*/  @!PT LDS RZ, [RZ] ;  /* 0x00000000fffff984 */ /* 0x000fe20000000800 */
[----:B------:R-:W-:Y:S01]  /*3810*/  @!PT LDS RZ, [RZ] ;  /* 0x00000000fffff984 */ /* 0x000fe20000000800 */
[----:B------:R-:W-:Y:S01]  /*3820*/  @!PT LDS RZ, [RZ] ;  /* 0x00000000fffff984 */ /* 0x000fe20000000800 */
[----:B------:R-:W-:Y:S01]  /*3830*/  @!PT LDS RZ, [RZ] ;  /* 0x00000000fffff984 */ /* 0x000fe20000000800 */
[----:B------:R2:W-:Y:S06]  /*3840*/  MEMBAR.ALL.CTA ;  /* 0x0000000000007992 */ /* 0x0005ec0000008000 */
[----:B--2---:R-:W2:Y:S02]  /*3850*/  FENCE.VIEW.ASYNC.S ;  /* 0x00000000000073c6 */ /* 0x004ea40000000000 */
[----:B--2---:R2:W-:Y:S01]  /*3860*/  SYNCS.ARRIVE.TRANS64.RED.A1T0 RZ, [R3+URZ], RZ ;  /* 0x000000ff03ff79a7 */ /* 0x0045e200081004ff */
[----:B------:R2:W3:Y:S01]  /*3870*/  @P0 SYNCS.PHASECHK.TRANS64.TRYWAIT P2, [UR4], R2 ;  /* 0x00000002ff0005a7 */ /* 0x0004e20008041104 */
[----:B-1----:R-:W-:Y:S01]  /*3880*/  LOP3.LUT P1, RZ, R6, 0x1, RZ, 0xc0, !PT ;  /* 0x0000000106ff7812 */ /* 0x002fe2000782c0ff */
[----:B------:R-:W1:Y:S02]  /*3890*/  SYNCS.PHASECHK.TRANS64.TRYWAIT P0, [UR30+0x100], R0 ;  /* 0x00010000ff0075a7 */ /* 0x000e64000800111e */
[----:B-123--:R-:W-:Y:S10]  /*38a0*/  @!P0 BRA `(.L_x_66) ;  /* 0x0000004c00408947 */ /* 0x00eff40003800000 */
.L_x_152:
[----:B------:R-:W-:Y:S01]  /*38b0*/  IADD3 R10, PT, PT, R10, 0x1, RZ ;  /* 0x000000010a0a7810 */ /* 0x000fe20007ffe0ff */
[----:B------:R-:W-:Y:S06]  /*38c0*/  BRA.U !UP4, `(.L_x_67) ;  /* 0x000000010cc07547 */ /* 0x000fec000b800000 */
[----:B------:R-:W-:Y:S01]  /*38d0*/  UPLOP3.LUT UP2, UPT, UPT, UPT, UPT, 0x40, 0x4 ;  /* 0x000000000004789c */ /* 0x000fe20003f4e870 */
[----:B------:R-:W-:Y:S01]  /*38e0*/  UMOV UR24, UR41 ;  /* 0x0000002900187c82 */ /* 0x000fe20008000000 */
[----:B------:R-:W-:Y:S01]  /*38f0*/  UMOV UR23, UR40 ;  /* 0x0000002800177c82 */ /* 0x000fe20008000000 */
[----:B------:R-:W-:-:S08]  /*3900*/  UMOV UR10, UR22 ;  /* 0x00000016000a7c82 */ /* 0x000fd00008000000 */
.L_x_70:
[----:B------:R-:W-:Y:S02]  /*3910*/  UIADD3 UR24, UPT, UPT, UR24, 0x1, URZ ;  /* 0x0000000118187890 */ /* 0x000fe4000fffe0ff */
[----:B--2---:R-:W-:Y:S02]  /*3920*/  ULEA UR5, UR10, UR26, 0x3 ;  /* 0x0000001a0a057291 */ /* 0x004fe4000f8e18ff */
[----:B------:R-:W-:Y:S01]  /*3930*/  UISETP.NE.AND UP3, UPT, UR24, URZ, UPT ;  /* 0x000000ff1800728c */ /* 0x000fe2000bf65270 */
[----:B---3--:R-:W-:Y:S10]  /*3940*/  @P2 BRA `(.L_x_68) ;  /* 0x00000000000c2947 */ /* 0x008ff40003800000 */
[----:B-1----:R-:W-:Y:S04]  /*3950*/  SHF.L.U32 R3, R8, 0x1f, RZ ;  /* 0x0000001f08037819 */ /* 0x002fe800000006ff */
[----:B------:R-:W1:Y:S02]  /*3960*/  SYNCS.PHASECHK.TRANS64.TRYWAIT P0, [UR5], R3 ;  /* 0x00000003ff0075a7 */ /* 0x000e640008001105 */
[----:B-1----:R-:W-:Y:S05]  /*3970*/  @!P0 BRA `(.L_x_69) ;  /* 0x0000004c00248947 */ /* 0x002fea0003800000 */
.L_x_68:
[----:B------:R-:W-:Y:S01]  /*3980*/  UISETP.NE.AND UP0, UPT, UR23, 0x1, UPT ;  /* 0x000000011700788c */ /* 0x000fe2000bf05270 */
[----:B------:R-:W-:Y:S01]  /*3990*/  PLOP3.LUT P2, PT, PT, PT, PT, 0x80, 0x8 ;  /* 0x000000000008781c */ /* 0x000fe20003f4f070 */
[----:B------:R-:W-:Y:S02]  /*39a0*/  UIADD3 UR4, UPT, UPT, UR10, 0x1, URZ ;  /* 0x000000010a047890 */ /* 0x000fe4000fffe0ff */
[----:B------:R-:W-:Y:S02]  /*39b0*/  UIADD3 UR25, UPT, UPT, UR5, 0x40, URZ ;  /* 0x0000004005197890 */ /* 0x000fe4000fffe0ff */
[----:B------:R-:W-:Y:S01]  /*39c0*/  UISETP.NE.AND UP1, UPT, UR4, 0x8, UPT ;  /* 0x000000080400788c */ /* 0x000fe2000bf25270 */
[----:B------:R-:W-:Y:S01]  /*39d0*/  PLOP3.LUT P0, PT, PT, PT, UP0, 0x80, 0x8 ;  /* 0x000000000008781c */ /* 0x000fe20003f0f008 */
[----:B------:R-:W-:Y:S02]  /*39e0*/  UIADD3 UR23, UPT, UPT, UR23, -0x1, URZ ;  /* 0xffffffff17177890 */ /* 0x000fe4000fffe0ff */
[----:B------:R-:W-:Y:S02]  /*39f0*/  USEL UR6, URZ, 0x1, UP1 ;  /* 0x00000001ff067887 */ /* 0x000fe40008800000 */
[----:B------:R-:W-:Y:S01]  /*3a00*/  USEL UR22, UR4, URZ, UP1 ;  /* 0x000000ff04167287 */ /* 0x000fe20008800000 */
[----:B------:R-:W-:Y:S01]  /*3a10*/  UMOV UR7, 0x40004040 ;  /* 0x4000404000077882 */ /* 0x000fe20000000000 */
[----:B------:R-:W-:Y:S02]  /*3a20*/  UMOV UR5, 0x40004040 ;  /* 0x4000404000057882 */ /* 0x000fe40000000000 */
[----:B------:R-:W-:Y:S01]  /*3a30*/  @UP0 ULEA UR4, UR22, UR26, 0x3 ;  /* 0x0000001a16040291 */ /* 0x000fe2000f8e18ff */
[----:B------:R-:W-:Y:S01]  /*3a40*/  LOP3.LUT R8, R8, UR6, RZ, 0x3c, !PT ;  /* 0x0000000608087c12 */ /* 0x000fe2000f8e3cff */
[----:B------:R-:W-:Y:S01]  /*3a50*/  ULEA UR6, UR10, UR29, 0x9 ;  /* 0x0000001d0a067291 */ /* 0x000fe2000f8e48ff */
[----:B------:R-:W-:Y:S02]  /*3a60*/  UMOV UR21, 0x40004040 ;  /* 0x4000404000157882 */ /* 0x000fe40000000000 */
[----:B-1----:R-:W-:Y:S01]  /*3a70*/  @P0 SHF.L.U32 R0, R8, 0x1f, RZ ;  /* 0x0000001f08000819 */ /* 0x002fe200000006ff */
[----:B------:R-:W-:Y:S02]  /*3a80*/  UIADD3 UR20, UPT, UPT, UR6, 0x2, URZ ;  /* 0x0000000206147890 */ /* 0x000fe4000fffe0ff */
[----:B------:R-:W-:Y:S01]  /*3a90*/  UIADD3 UR16, UPT, UPT, UR6, 0x4, URZ ;  /* 0x0000000406107890 */ /* 0x000fe2000fffe0ff */
[----:B------:R2:W3:Y:S01]  /*3aa0*/  @P0 SYNCS.PHASECHK.TRANS64.TRYWAIT P2, [UR4], R0 ;  /* 0x00000000ff0005a7 */ /* 0x0004e20008041104 */
[----:B------:R-:W-:Y:S02]  /*3ab0*/  ULEA UR4, UR10, UR28, 0xa ;  /* 0x0000001c0a047291 */ /* 0x000fe4000f8e50ff */
[----:B------:R-:W-:Y:S02]  /*3ac0*/  UIADD3 UR12, UPT, UPT, UR6, 0x6, URZ ;  /* 0x00000006060c7890 */ /* 0x000fe4000fffe0ff */
[----:B------:R-:W-:Y:S02]  /*3ad0*/  UIADD3 UR18, UPT, UPT, UR4, 0x2, URZ ;  /* 0x0000000204127890 */ /* 0x000fe4000fffe0ff */
[----:B------:R-:W-:Y:S02]  /*3ae0*/  UIADD3 UR14, UPT, UPT, UR4, 0x4, URZ ;  /* 0x00000004040e7890 */ /* 0x000fe4000fffe0ff */
[----:B------:R-:W-:Y:S01]  /*3af0*/  UIADD3 UR8, UPT, UPT, UR4, 0x6, URZ ;  /* 0x0000000604087890 */ /* 0x000fe2000fffe0ff */
[----:B------:R2:W-:Y:S01]  /*3b00*/  UTCHMMA gdesc[UR4], gdesc[UR6], tmem[UR11], tmem[UR38], idesc[UR39], UP2 ;  /* 0x00ff2606040075ea */ /* 0x0005e2000900000b */
[----:B------:R-:W-:Y:S01]  /*3b10*/  UPLOP3.LUT UP2, UPT, UPT, UPT, UPT, 0x80, 0x8 ;  /* 0x000000000008789c */ /* 0x000fe20003f4f070 */
[----:B------:R-:W-:Y:S01]  /*3b20*/  UMOV UR19, 0x40004040 ;  /* 0x4000404000137882 */ /* 0x000fe20000000000 */
[----:B------:R-:W-:Y:S01]  /*3b30*/  UMOV UR17, 0x40004040 ;  /* 0x4000404000117882 */ /* 0x000fe20000000000 */
[----:B------:R2:W-:Y:S01]  /*3b40*/  UTCHMMA gdesc[UR18], gdesc[UR20], tmem[UR11], tmem[UR36], idesc[UR37], UPT ;  /* 0x00ff2414120075ea */ /* 0x0005e2000b80000b */
[----:B------:R-:W-:Y:S01]  /*3b50*/  UMOV UR15, 0x40004040 ;  /* 0x40004040000f7882 */ /* 0x000fe20000000000 */
[----:B------:R-:W-:Y:S01]  /*3b60*/  UMOV UR13, 0x40004040 ;  /* 0x40004040000d7882 */ /* 0x000fe20000000000 */
[----:B------:R-:W-:Y:S01]  /*3b70*/  UMOV UR9, 0x40004040 ;  /* 0x4000404000097882 */ /* 0x000fe20000000000 */
[----:B------:R2:W-:Y:S01]  /*3b80*/  UTCHMMA gdesc[UR14], gdesc[UR16], tmem[UR11], tmem[UR34], idesc[UR35], UPT ;  /* 0x00ff22100e0075ea */ /* 0x0005e2000b80000b */
[----:B------:R2:W-:Y:S01]  /*3b90*/  UTCHMMA gdesc[UR8], gdesc[UR12], tmem[UR11], tmem[UR32], idesc[UR33], UPT ;  /* 0x00ff200c080075ea */ /* 0x0005e2000b80000b */
[----:B------:R2:W-:Y:S01]  /*3ba0*/  UTCBAR.MULTICAST [UR25], URZ, UR27 ;  /* 0x000000ff190073e9 */ /* 0x0005e2000800081b */
[----:B------:R-:W-:Y:S01]  /*3bb0*/  UMOV UR10, UR22 ;  /* 0x00000016000a7c82 */ /* 0x000fe20008000000 */
[----:B------:R-:W-:Y:S05]  /*3bc0*/  BRA.U UP3, `(.L_x_70) ;  /* 0xfffffffd03507547 */ /* 0x000fea000b83ffff */
.L_x_67:
[----:B--2---:R-:W-:Y:S01]  /*3bd0*/  UIADD3 UR4, UPT, UPT, UR31, 0x1, URZ ;  /* 0x000000011f047890 */ /* 0x004fe2000fffe0ff */
[C---:B------:R-:W-:Y:S01]  /*3be0*/  ISETP.NE.AND P0, PT, R10.reuse, 0x2, PT ;  /* 0x000000020a00780c */ /* 0x040fe20003f05270 */
[----:B------:R-:W-:Y:S02]  /*3bf0*/  UIADD3 UR5, UPT, UPT, UR30, 0xe0, URZ ;  /* 0x000000e01e057890 */ /* 0x000fe4000fffe0ff */
[----:B------:R-:W-:Y:S01]  /*3c00*/  UISETP.NE.AND UP0, UPT, UR4, 0x4, UPT ;  /* 0x000000040400788c */ /* 0x000fe2000bf05270 */
[----:B-1----:R-:W-:Y:S02]  /*3c10*/  SEL R0, RZ, 0x1, P0 ;  /* 0x00000001ff007807 */ /* 0x002fe40000000000 */
[----:B------:R-:W-:Y:S01]  /*3c20*/  SEL R10, R10, RZ, P0 ;  /* 0x000000ff0a0a7207 */ /* 0x000fe20000000000 */
[----:B------:R-:W-:Y:S01]  /*3c30*/  USEL UR6, URZ, 0x1, UP0 ;  /* 0x00000001ff067887 */ /* 0x000fe20008000000 */
[----:B------:R-:W-:Y:S01]  /*3c40*/  LOP3.LUT R9, R9, R0, RZ, 0x3c, !PT ;  /* 0x0000000009097212 */ /* 0x000fe200078e3cff */
[----:B------:R-:W-:Y:S01]  /*3c50*/  USEL UR31, UR4, URZ, UP0 ;  /* 0x000000ff041f7287 */ /* 0x000fe20008000000 */
[----:B------:R1:W-:Y:S03]  /*3c60*/  UTCBAR [UR5], URZ ;  /* 0x000000ff050073e9 */ /* 0x0003e600080000ff */
[----:B------:R-:W-:Y:S01]  /*3c70*/  LOP3.LUT R11, R11, UR6, RZ, 0x3c, !PT ;  /* 0x000000060b0b7c12 */ /* 0x000fe2000f8e3cff */
[----:B------:R-:W-:Y:S07]  /*3c80*/  @P1 BRA `(.L_x_71) ;  /* 0xfffffff800a01947 */ /* 0x000fee000383ffff */
[----:B------:R-:W2:Y:S01]  /*3c90*/  S2UR UR8, SR_CgaCtaId ;  /* 0x00000000000879c3 */ /* 0x000ea20000008800 */
[----:B------:R-:W-:Y:S01]  /*3ca0*/  ELECT P0, URZ, PT ;  /* 0x0000000000ff782f */ /* 0x000fe20003800000 */
[----:B------:R-:W-:Y:S01]  /*3cb0*/  IMAD.MOV.U32 R0, RZ, RZ, 0x1 ;  /* 0x00000001ff007424 */ /* 0x000fe200078e00ff */
[----:B------:R-:W-:Y:S01]  /*3cc0*/  UIADD3 UR26, UPT, UPT, UR26, 0x100, URZ ;  /* 0x000001001a1a7890 */ /* 0x000fe2000fffe0ff */
[----:B------:R-:W-:Y:S01]  /*3cd0*/  SHF.L.U32 R3, R11, 0x1f, RZ ;  /* 0x0000001f0b037819 */ /* 0x000fe200000006ff */
[----:B------:R-:W-:-:S03]  /*3ce0*/  UMOV UR4, 0x40 ;  /* 0x0000004000047882 */ /* 0x000fc60000000000 */
[----:B------:R-:W-:Y:S01]  /*3cf0*/  UVIRTCOUNT.DEALLOC.SMPOOL 0x80 ;  /* 0x000000800000784c */ /* 0x000fe20000000000 */
[----:B--2---:R-:W-:Y:S02]  /*3d00*/  ULEA UR8, UR8, UR4, 0x18 ;  /* 0x0000000408087291 */ /* 0x004fe4000f8ec0ff */
[----:B------:R-:W-:-:S07]  /*3d10*/  ULEA UR4, UR31, UR26, 0x3 ;  /* 0x0000001a1f047291 */ /* 0x000fce000f8e18ff */
[----:B------:R2:W-:Y:S02]  /*3d20*/  @P0 STS.U8 [UR8+0x1c], R0 ;  /* 0x00001c00ff000988 */ /* 0x0005e40008000008 */
[----:B------:R-:W4:Y:S02]  /*3d30*/  SYNCS.PHASECHK.TRANS64.TRYWAIT P0, [UR4], R3 ;  /* 0x00000003ff0075a7 */ /* 0x000f240008001104 */
[----:B--2-4-:R-:W-:Y:S05]  /*3d40*/  @!P0 BRA `(.L_x_72) ;  /* 0x0000004800488947 */ /* 0x014fea0003800000 */
.L_x_155:
[----:B------:R-:W-:-:S04]  /*3d50*/  UIADD3 UR4, UPT, UPT, UR31, 0x1, URZ ;  /* 0x000000011f047890 */ /* 0x000fc8000fffe0ff */
[----:B------:R-:W-:-:S04]  /*3d60*/  UISETP.NE.AND UP0, UPT, UR4, 0x4, UPT ;  /* 0x000000040400788c */ /* 0x000fc8000bf05270 */
[----:B------:R-:W-:Y:S02]  /*3d70*/  USEL UR6, URZ, 0x1, UP0 ;  /* 0x00000001ff067887 */ /* 0x000fe40008000000 */
[----:B------:R-:W-:-:S04]  /*3d80*/  USEL UR4, UR4, URZ, UP0 ;  /* 0x000000ff04047287 */ /* 0x000fc80008000000 */
[----:B-1----:R-:W-:Y:S01]  /*3d90*/  ULEA UR5, UR4, UR26, 0x3 ;  /* 0x0000001a04057291 */ /* 0x002fe2000f8e18ff */
[----:B------:R-:W-:-:S04]  /*3da0*/  LOP3.LUT R2, R11, UR6, RZ, 0x3c, !PT ;  /* 0x000000060b027c12 */ /* 0x000fc8000f8e3cff */
[----:B--2---:R-:W-:-:S04]  /*3db0*/  SHF.L.U32 R3, R2, 0x1f, RZ ;  /* 0x0000001f02037819 */ /* 0x004fc800000006ff */
[----:B------:R-:W1:Y:S02]  /*3dc0*/  SYNCS.PHASECHK.TRANS64.TRYWAIT P0, [UR5], R3 ;  /* 0x00000003ff0075a7 */ /* 0x000e640008001105 */
[----:B-1----:R-:W-:Y:S05]  /*3dd0*/  @!P0 BRA `(.L_x_73) ;  /* 0x00000048003c8947 */ /* 0x002fea0003800000 */
.L_x_157:
        /* <DEDUP_REMOVED lines=9> */
.L_x_159:
[----:B------:R-:W-:-:S04]  /*3e70*/  UIADD3 UR4, UPT, UPT, UR4, 0x1, URZ ;  /* 0x0000000104047890 */ /* 0x000fc8000fffe0ff */
[----:B------:R-:W-:-:S04]  /*3e80*/  UISETP.NE.AND UP0, UPT, UR4, 0x4, UPT ;  /* 0x000000040400788c */ /* 0x000fc8000bf05270 */
[----:B------:R-:W-:Y:S02]  /*3e90*/  USEL UR5, URZ, 0x1, UP0 ;  /* 0x00000001ff057887 */ /* 0x000fe40008000000 */
[----:B------:R-:W-:-:S04]  /*3ea0*/  USEL UR4, UR4, URZ, UP0 ;  /* 0x000000ff04047287 */ /* 0x000fc80008000000 */
[----:B------:R-:W-:Y:S01]  /*3eb0*/  ULEA UR4, UR4, UR26, 0x3 ;  /* 0x0000001a04047291 */ /* 0x000fe2000f8e18ff */
[----:B-1----:R-:W-:-:S04]  /*3ec0*/  LOP3.LUT R3, R2, UR5, RZ, 0x3c, !PT ;  /* 0x0000000502037c12 */ /* 0x002fc8000f8e3cff */
[----:B------:R-:W-:-:S04]  /*3ed0*/  SHF.L.U32 R3, R3, 0x1f, RZ ;  /* 0x0000001f03037819 */ /* 0x000fc800000006ff */
[----:B------:R-:W1:Y:S02]  /*3ee0*/  SYNCS.PHASECHK.TRANS64.TRYWAIT P0, [UR4], R3 ;  /* 0x00000003ff0075a7 */ /* 0x000e640008001104 */
[----:B-1----:R-:W-:Y:S05]  /*3ef0*/  @!P0 BRA `(.L_x_75) ;  /* 0x0000004800248947 */ /* 0x002fea0003800000 */
.L_x_161:
[----:B------:R-:W-:Y:S01]  /*3f00*/  NOP ;  /* 0x0000000000007918 */ /* 0x000fe20000000000 */
[----:B-1----:R-:W1:Y:S01]  /*3f10*/  LDS R0, [UR8+0x14] ;  /* 0x00001408ff007984 */ /* 0x002e620008000800 */
[----:B------:R-:W-:Y:S01]  /*3f20*/  ULOP3.LUT UR4, UR42, 0xffff, URZ, 0xc0, !UPT ;  /* 0x0000ffff2a047892 */ /* 0x000fe2000f8ec0ff */
[----:B------:R-:W-:Y:S01]  /*3f30*/  UMOV UR5, 0xffff ;  /* 0x0000ffff00057882 */ /* 0x000fe20000000000 */
[----:B------:R-:W-:Y:S02]  /*3f40*/  UMOV UR6, 0x1 ;  /* 0x0000000100067882 */ /* 0x000fe40000000000 */
[----:B------:R-:W-:-:S04]  /*3f50*/  USHF.R.U32.HI UR4, URZ, 0x5, UR4 ;  /* 0x00000005ff047899 */ /* 0x000fc80008011604 */
[----:B------:R-:W-:Y:S02]  /*3f60*/  USHF.L.U32 UR5, UR5, UR4, URZ ;  /* 0x0000000405057299 */ /* 0x000fe400080006ff */
[----:B------:R-:W-:-:S04]  /*3f70*/  USHF.L.U32 UR4, UR6, UR4, URZ ;  /* 0x0000000406047299 */ /* 0x000fc800080006ff */
[----:B-1----:R-:W-:-:S04]  /*3f80*/  LOP3.LUT R0, R0, UR5, RZ, 0xc0, !PT ;  /* 0x0000000500007c12 */ /* 0x002fc8000f8ec0ff */
[----:B------:R-:W-:-:S13]  /*3f90*/  ISETP.NE.AND P0, PT, R0, UR5, PT ;  /* 0x0000000500007c0c */ /* 0x000fda000bf05270 */
[----:B------:R-:W-:Y:S05]  /*3fa0*/  @P0 BRA `(.L_x_76) ;  /* 0x0000000000580947 */ /* 0x000fea0003800000 */
[----:B------:R-:W1:Y:S02]  /*3fb0*/  LDS R0, [UR8+0x18] ;  /* 0x00001808ff007984 */ /* 0x000e640008000800 */
[----:B-1----:R-:W-:-:S04]  /*3fc0*/  LOP3.LUT R0, R0, UR4, RZ, 0xc0, !PT ;  /* 0x0000000400007c12 */ /* 0x002fc8000f8ec0ff */
[----:B------:R-:W-:-:S13]  /*3fd0*/  ISETP.NE.AND P0, PT, R0, UR4, PT ;  /* 0x0000000400007c0c */ /* 0x000fda000bf05270 */
[----:B------:R-:W-:Y:S05]  /*3fe0*/  @P0 BRA `(.L_x_77) ;  /* 0x00000000003c0947 */ /* 0x000fea0003800000 */
[----:B------:R-:W1:Y:S01]  /*3ff0*/  S2R R2, SR_LANEID ;  /* 0x0000000000027919 */ /* 0x000e620000000000 */
[----:B------:R-:W-:Y:S01]  /*4000*/  ULOP3.LUT UR5, URZ, UR5, URZ, 0x33, !UPT ;  /* 0x00000005ff057292 */ /* 0x000fe2000f8e33ff */
[----:B------:R-:W-:Y:S01]  /*4010*/  LOP3.LUT R4, RZ, UR4, RZ, 0x33, !PT ;  /* 0x00000004ff047c12 */ /* 0x000fe2000f8e33ff */
[----:B------:R-:W-:Y:S02]  /*4020*/  VOTEU.ANY UR4, UPT, PT ;  /* 0x0000000000047886 */ /* 0x000fe400038e0100 */
[----:B------:R-:W-:Y:S01]  /*4030*/  UFLO.U32 UR4, UR4 ;  /* 0x00000004000472bd */ /* 0x000fe200080e0000 */
[----:B------:R-:W2:Y:S01]  /*4040*/  REDUX UR6, R4 ;  /* 0x00000000040673c4 */ /* 0x000ea20000000000 */
[----:B------:R-:W-:-:S06]  /*4050*/  IMAD.U32 R0, RZ, RZ, UR5 ;  /* 0x00000005ff007e24 */ /* 0x000fcc000f8e00ff */
[----:B------:R4:W-:Y:S01]  /*4060*/  UTCATOMSWS.AND URZ, UR5 ;  /* 0x0000000500ff79e3 */ /* 0x0009e20008000000 */
[----:B------:R-:W3:Y:S01]  /*4070*/  REDUX UR7, R0 ;  /* 0x00000000000773c4 */ /* 0x000ee20000000000 */
[----:B-1----:R-:W-:Y:S01]  /*4080*/  ISETP.EQ.U32.AND P0, PT, R2, UR4, PT ;  /* 0x0000000402007c0c */ /* 0x002fe2000bf02070 */
[----:B--2---:R-:W-:Y:S01]  /*4090*/  IMAD.U32 R2, RZ, RZ, UR6 ;  /* 0x00000006ff027e24 */ /* 0x004fe2000f8e00ff */
[----:B---3--:R-:W-:-:S11]  /*40a0*/  MOV R3, UR7 ;  /* 0x0000000700037c02 */ /* 0x008fd60008000f00 */
[----:B------:R4:W-:Y:S04]  /*40b0*/  @P0 ATOMS.AND RZ, [UR8+0x14], R3 ;  /* 0x00001403ffff098c */ /* 0x0009e8000a800008 */
[----:B------:R4:W-:Y:S01]  /*40c0*/  @P0 ATOMS.AND RZ, [UR8+0x18], R2 ;  /* 0x00001802ffff098c */ /* 0x0009e2000a800008 */
[----:B------:R-:W-:Y:S05]  /*40d0*/  BRA `(.L_x_78) ;  /* 0x0000000000147947 */ /* 0x000fea0003800000 */
.L_x_77:
[----:B------:R-:W-:Y:S02]  /*40e0*/  MOV R2, 0x4100 ;  /* 0x0000410000027802 */ /* 0x000fe40000000f00 */
[----:B---3-5:R-:W-:Y:S05]  /*40f0*/  CALL.REL.NOINC `($__internal_0_$__cuda_sm10x_tcgen05_guardrail_trap_col_being_dealloced_not_returned_by_alloc) ;  /* 0x0000004800987944 */ /* 0x028fea0003c00000 */
[----:B------:R-:W-:Y:S05]  /*4100*/  BRA `(.L_x_78) ;  /* 0x0000000000087947 */ /* 0x000fea0003800000 */
.L_x_76:
[----:B------:R-:W-:Y:S02]  /*4110*/  MOV R2, 0x4130 ;  /* 0x0000413000027802 */ /* 0x000fe40000000f00 */
[----:B---3-5:R-:W-:Y:S05]  /*4120*/  CALL.REL.NOINC `($__internal_2_$__cuda_sm10x_tcgen05_guardrail_trap_unallocated_columns_being_dealloced) ;  /* 0x0000004800a47944 */ /* 0x028fea0003c00000 */
.L_x_78:
[----:B------:R-:W-:Y:S01]  /*4130*/  NOP ;  /* 0x0000000000007918 */ /* 0x000fe20000000000 */
[----:B----4-:R-:W-:Y:S05]  /*4140*/  EXIT ;  /* 0x000000000000794d */ /* 0x010fea0003800000 */
.L_x_60:
[----:B------:R-:W-:-:S09]  /*4150*/  UISETP.NE.OR UP0, UPT, UR22, 0x3, !UP3 ;  /* 0x000000031600788c */ /* 0x000fd2000df05670 */
[----:B------:R-:W-:Y:S05]  /*4160*/  BRA.U UP0, `(.L_x_79) ;  /* 0x0000000d00fc7547 */ /* 0x000fea000b800000 */
[----:B------:R-:W1:Y:S01]  /*4170*/  S2UR UR6, SR_CgaCtaId ;  /* 0x00000000000679c3 */ /* 0x000e620000008800 */
[----:B------:R-:W2:Y:S01]  /*4180*/  LDCU UR28, c[0x0][0x370] ;  /* 0x00006e00ff1c77ac */ /* 0x000ea20008000800 */
[----:B------:R-:W-:Y:S02]  /*4190*/  HFMA2 R13, -RZ, RZ, 0, 0 ;  /* 0x00000000ff0d7431 */ /* 0x000fe400000001ff */
[----:B------:R-:W-:Y:S01]  /*41a0*/  IMAD.MOV.U32 R15, RZ, RZ, 0x1 ;  /* 0x00000001ff0f7424 */ /* 0x000fe200078e00ff */
[----:B------:R-:W-:Y:S01]  /*41b0*/  MOV R7, 0x2000 ;  /* 0x0000200000077802 */ /* 0x000fe20000000f00 */
[----:B------:R-:W2:Y:S01]  /*41c0*/  LDCU.128 UR32, c[0x0][0xb10] ;  /* 0x00016200ff2077ac */ /* 0x000ea20008000c00 */
[----:B------:R-:W-:Y:S01]  /*41d0*/  IMAD.MOV.U32 R14, RZ, RZ, RZ ;  /* 0x000000ffff0e7224 */ /* 0x000fe200078e00ff */
[----:B------:R-:W3:Y:S01]  /*41e0*/  LDC.64 R16, c[0x0][0x348] ;  /* 0x0000d200ff107b82 */ /* 0x000ee20000000a00 */
[----:B------:R-:W4:Y:S01]  /*41f0*/  LDCU UR27, c[0x0][0x374] ;  /* 0x00006e80ff1b77ac */ /* 0x000f220008000800 */
[----:B------:R-:W4:Y:S06]  /*4200*/  LDCU UR15, c[0x0][0xb0c] ;  /* 0x00016180ff0f77ac */ /* 0x000f2c0008000800 */
[----:B------:R-:W3:Y:S01]  /*4210*/  LDC.64 R2, c[0x0][0x888] ;  /* 0x00022200ff027b82 */ /* 0x000ee20000000a00 */
[----:B------:R-:W4:Y:S01]  /*4220*/  LDCU UR38, c[0x0][0xb20] ;  /* 0x00016400ff2677ac */ /* 0x000f220008000800 */
[----:B------:R-:W4:Y:S06]  /*4230*/  LDCU UR4, c[0x0][0xb30] ;  /* 0x00016600ff0477ac */ /* 0x000f2c0008000800 */
[----:B------:R-:W3:Y:S01]  /*4240*/  LDC.64 R4, c[0x0][0x890] ;  /* 0x00022400ff047b82 */ /* 0x000ee20000000a00 */
[----:B------:R-:W-:Y:S01]  /*4250*/  UMOV UR24, 0x400 ;  /* 0x0000040000187882 */ /* 0x000fe20000000000 */
[----:B------:R-:W-:-:S02]  /*4260*/  UPLOP3.LUT UP3, UPT, UPT, UPT, UPT, 0x40, 0x4 ;  /* 0x000000000004789c */ /* 0x000fc40003f6e870 */
[----:B-1----:R-:W-:Y:S02]  /*4270*/  ULEA UR24, UR6, UR24, 0x18 ;  /* 0x0000001806187291 */ /* 0x002fe4000f8ec0ff */
[----:B--2---:R-:W-:Y:S02]  /*4280*/  UIMAD.WIDE.U32 UR6, UR28, UR32, URZ ;  /* 0x000000201c0672a5 */ /* 0x004fe4000f8e00ff */
[----:B----4-:R-:W-:Y:S02]  /*4290*/  UIMAD.WIDE.U32 UR8, UR27, UR35, URZ ;  /* 0x000000231b0872a5 */ /* 0x010fe4000f8e00ff */
[----:B------:R-:W-:Y:S02]  /*42a0*/  UISETP.GE.AND UP0, UPT, UR40, 0x1, UPT ;  /* 0x000000012800788c */ /* 0x000fe4000bf06270 */
[----:B------:R-:W-:Y:S01]  /*42b0*/  UISETP.NE.AND UP4, UPT, UR40, 0x1, UPT ;  /* 0x000000012800788c */ /* 0x000fe2000bf85270 */
[----:B------:R-:W-:Y:S02]  /*42c0*/  UMOV UR6, UR7 ;  /* 0x0000000700067c82 */ /* 0x000fe40008000000 */
[----:B------:R-:W-:Y:S01]  /*42d0*/  UMOV UR29, UR9 ;  /* 0x00000009001d7c82 */ /* 0x000fe20008000000 */
[----:B------:R-:W1:Y:S01]  /*42e0*/  LDCU.64 UR16, c[0x0][0xb28] ;  /* 0x00016500ff1077ac */ /* 0x000e620008000a00 */
[----:B------:R-:W-:-:S02]  /*42f0*/  UISETP.NE.AND UP6, UPT, UR15, 0x1, UPT ;  /* 0x000000010f00788c */ /* 0x000fc4000bfc5270 */
[----:B------:R-:W-:Y:S02]  /*4300*/  UISETP.NE.AND UP5, UPT, UR34, 0x1, UPT ;  /* 0x000000012200788c */ /* 0x000fe4000bfa5270 */
[----:B------:R-:W-:Y:S02]  /*4310*/  USHF.R.U32.HI UR31, URZ, UR33, UR6 ;  /* 0x00000021ff1f7299 */ /* 0x000fe40008011606 */
[----:B------:R-:W-:Y:S02]  /*4320*/  USHF.R.U32.HI UR29, URZ, UR38, UR29 ;  /* 0x00000026ff1d7299 */ /* 0x000fe4000801161d */
[----:B------:R-:W-:Y:S01]  /*4330*/  UISETP.NE.AND UP2, UPT, UR4, 0x1, UPT ;  /* 0x000000010400788c */ /* 0x000fe2000bf45270 */
[----:B------:R-:W-:-:S10]  /*4340*/  UMOV UR12, URZ ;  /* 0x000000ff000c7c82 */ /* 0x000fd40008000000 */
.L_x_88:
[C---:B------:R-:W-:Y:S02]  /*4350*/  LEA R12, R14.reuse, UR24, 0x3 ;  /* 0x000000180e0c7c11 */ /* 0x040fe4000f8e18ff */
[----:B------:R-:W-:Y:S02]  /*4360*/  SHF.L.U32 R9, R13, 0x1f, RZ ;  /* 0x0000001f0d097819 */ /* 0x000fe400000006ff */
[----:B------:R-:W-:Y:S02]  /*4370*/  LEA R10, R14, UR24, 0x4 ;  /* 0x000000180e0a7c11 */ /* 0x000fe4000f8e20ff */
[----:B------:R-:W2:Y:S02]  /*4380*/  SYNCS.PHASECHK.TRANS64.TRYWAIT P0, [R12+URZ+0xc0], R9 ;  /* 0x0000c0090c0075a7 */ /* 0x000ea400080011ff */
[----:B--2-4-:R-:W-:Y:S05]  /*4390*/  @!P0 BRA `(.L_x_80) ;  /* 0x0000004400148947 */ /* 0x014fea0003800000 */
.L_x_162:
[----:B--2---:R-:W2:Y:S01]  /*43a0*/  LDS.128 R8, [R10+0x150] ;  /* 0x000150000a087984 */ /* 0x004ea20000000c00 */
[----:B------:R-:W-:Y:S01]  /*43b0*/  UISETP.GE.AND UP0, UPT, UR40, 0x1, UPT ;  /* 0x000000012800788c */ /* 0x000fe2000bf06270 */
[----:B------:R-:W-:Y:S01]  /*43c0*/  @!PT LDS RZ, [RZ] ;  /* 0x00000000fffff984 */ /* 0x000fe20000000800 */
[----:B------:R-:W-:Y:S01]  /*43d0*/  @!PT LDS RZ, [RZ] ;  /* 0x00000000fffff984 */ /* 0x000fe20000000800 */
[----:B------:R-:W-:Y:S01]  /*43e0*/  @!PT LDS RZ, [RZ] ;  /* 0x00000000fffff984 */ /* 0x000fe20000000800 */
[----:B------:R-:W-:Y:S01]  /*43f0*/  @!PT LDS RZ, [RZ] ;  /* 0x00000000fffff984 */ /* 0x000fe20000000800 */
[----:B------:R4:W-:Y:S06]  /*4400*/  MEMBAR.ALL.CTA ;  /* 0x0000000000007992 */ /* 0x0009ec0000008000 */
[----:B----4-:R-:W4:Y:S01]  /*4410*/  FENCE.VIEW.ASYNC.S ;  /* 0x00000000000073c6 */ /* 0x010f220000000000 */
[----:B--2---:R-:W-:Y:S11]  /*4420*/  LOP3.LUT P0, RZ, R10, 0x1, RZ, 0xc0, !PT ;  /* 0x000000010aff7812 */ /* 0x004ff6000780c0ff */
[----:B------:R-:W-:Y:S02]  /*4430*/  @!UPT UIADD3 URZ, UPT, UPT, URZ, URZ, URZ ;  /* 0x000000fffffff290 */ /* 0x000fe4000fffe0ff */
[----:B----4-:R-:W-:Y:S01]  /*4440*/  VOTEU.ANY UP1, P0 ;  /* 0x0000000000ff7886 */ /* 0x010fe20000020100 */
[----:B------:R-:W-:Y:S11]  /*4450*/  PLOP3.LUT P0, PT, PT, PT, UP1, 0x80, 0x8 ;  /* 0x000000000008781c */ /* 0x000ff60003f0f018 */
[----:B------:R-:W-:Y:S02]  /*4460*/  @!UPT UIADD3 URZ, UPT, UPT, URZ, URZ, URZ ;  /* 0x000000fffffff290 */ /* 0x000fe4000fffe0ff */
[----:B------:R-:W-:Y:S02]  /*4470*/  @P0 SHF.R.U32.HI R0, RZ, 0x10, R9 ;  /* 0x00000010ff000819 */ /* 0x000fe40000011609 */
[----:B------:R-:W-:Y:S02]  /*4480*/  @P0 MOV R6, R8 ;  /* 0x0000000800060202 */ /* 0x000fe40000000f00 */
[----:B------:R-:W-:Y:S01]  /*4490*/  @P0 R2UR UR4, R0 ;  /* 0x00000000000402ca */ /* 0x000fe200000e0000 */
[----:B------:R-:W-:Y:S01]  /*44a0*/  VIADD R0, R12, 0xd0 ;  /* 0x000000d00c007836 */ /* 0x000fe20000000000 */
[----:B------:R-:W-:Y:S02]  /*44b0*/  @P0 LOP3.LUT R8, R9, 0xffff, RZ, 0xc0, !PT ;  /* 0x0000ffff09080812 */ /* 0x000fe400078ec0ff */
[----:B------:R-:W-:Y:S02]  /*44c0*/  @P0 R2UR UR6, R6 ;  /* 0x00000000060602ca */ /* 0x000fe400000e0000 */
[----:B------:R-:W-:Y:S02]  /*44d0*/  PRMT R0, RZ, 0x654, R0 ;  /* 0x00000654ff007816 */ /* 0x000fe40000000000 */
[----:B------:R-:W-:Y:S02]  /*44e0*/  @P0 R2UR UR5, R8 ;  /* 0x00000000080502ca */ /* 0x000fe400000e0000 */
[----:B------:R2:W-:Y:S03]  /*44f0*/  SYNCS.ARRIVE.TRANS64.RED.A1T0 RZ, [R0+URZ], RZ ;  /* 0x000000ff00ff79a7 */ /* 0x0005e600081004ff */
[----:B------:R-:W-:Y:S04]  /*4500*/  @UP1 UMOV UR26, UR4 ;  /* 0x00000004001a1c82 */ /* 0x000fe80008000000 */
[----:B------:R-:W-:Y:S04]  /*4510*/  @UP1 UMOV UR14, UR6 ;  /* 0x00000006000e1c82 */ /* 0x000fe80008000000 */
[----:B------:R-:W-:Y:S01]  /*4520*/  @UP1 UMOV UR13, UR5 ;  /* 0x00000005000d1c82 */ /* 0x000fe20008000000 */
[----:B------:R-:W-:Y:S05]  /*4530*/  BRA.U !UP0, `(.L_x_81) ;  /* 0x0000000108a47547 */ /* 0x000fea000b800000 */
[----:B------:R-:W-:Y:S02]  /*4540*/  UIMAD.WIDE.U32 UR8, UR13, UR35, URZ ;  /* 0x000000230d0872a5 */ /* 0x000fe4000f8e00ff */
[----:B------:R-:W-:Y:S02]  /*4550*/  UIMAD.WIDE.U32 UR10, UR14, UR32, URZ ;  /* 0x000000200e0a72a5 */ /* 0x000fe4000f8e00ff */
[----:B------:R-:W-:Y:S02]  /*4560*/  USEL UR4, UR27, UR29, !UP5 ;  /* 0x0000001d1b047287 */ /* 0x000fe4000e800000 */
[----:B------:R-:W-:Y:S02]  /*4570*/  USEL UR7, UR28, UR31, !UP6 ;  /* 0x0000001f1c077287 */ /* 0x000fe4000f000000 */
[----:B-1----:R-:W-:Y:S02]  /*4580*/  UIMAD.WIDE.U32 UR18, UR4, UR16, URZ ;  /* 0x00000010041272a5 */ /* 0x002fe4000f8e00ff */
[----:B------:R-:W-:Y:S01]  /*4590*/  UIMAD.WIDE.U32 UR20, UR7, UR16, URZ ;  /* 0x00000010071472a5 */ /* 0x000fe2000f8e00ff */
[----:B------:R-:W-:Y:S02]  /*45a0*/  UMOV UR5, UR9 ;  /* 0x0000000900057c82 */ /* 0x000fe40008000000 */
[----:B------:R-:W-:Y:S03]  /*45b0*/  USHF.R.U32.HI UR6, URZ, UR38, UR5 ;  /* 0x00000026ff067299 */ /* 0x000fe60008011605 */
[----:B------:R-:W-:Y:S01]  /*45c0*/  UMOV UR5, UR11 ;  /* 0x0000000b00057c82 */ /* 0x000fe20008000000 */
[----:B------:R-:W-:Y:S02]  /*45d0*/  USEL UR6, UR13, UR6, !UP5 ;  /* 0x000000060d067287 */ /* 0x000fe4000e800000 */
[----:B------:R-:W-:Y:S02]  /*45e0*/  USHF.R.U32.HI UR8, URZ, UR33, UR5 ;  /* 0x00000021ff087299 */ /* 0x000fe40008011605 */
[----:B------:R-:W-:Y:S01]  /*45f0*/  UIMAD.WIDE.U32 UR10, UR6, UR16, URZ ;  /* 0x00000010060a72a5 */ /* 0x000fe2000f8e00ff */
[----:B------:R-:W-:Y:S02]  /*4600*/  UMOV UR5, UR19 ;  /* 0x0000001300057c82 */ /* 0x000fe40008000000 */
[----:B------:R-:W-:Y:S03]  /*4610*/  @UP4 USHF.R.U32.HI UR4, URZ, UR17, UR5 ;  /* 0x00000011ff044299 */ /* 0x000fe60008011605 */
[----:B------:R-:W-:Y:S01]  /*4620*/  UMOV UR5, UR21 ;  /* 0x0000001500057c82 */ /* 0x000fe20008000000 */
[----:B------:R-:W-:Y:S02]  /*4630*/  UIMAD UR4, UR40, UR4, URZ ;  /* 0x00000004280472a4 */ /* 0x000fe4000f8e02ff */
[----:B------:R-:W-:Y:S02]  /*4640*/  @UP4 USHF.R.U32.HI UR7, URZ, UR17, UR5 ;  /* 0x00000011ff074299 */ /* 0x000fe40008011605 */
[----:B------:R-:W-:Y:S02]  /*4650*/  USEL UR5, UR14, UR8, !UP6 ;  /* 0x000000080e057287 */ /* 0x000fe4000f000000 */
[----:B------:R-:W-:Y:S02]  /*4660*/  UIMAD UR8, UR40, UR7, URZ ;  /* 0x00000007280872a4 */ /* 0x000fe4000f8e02ff */
[----:B------:R-:W-:Y:S03]  /*4670*/  UISETP.GE.AND UP0, UPT, UR6, UR4, UPT ;  /* 0x000000040600728c */ /* 0x000fe6000bf06270 */
[----:B------:R-:W-:Y:S01]  /*4680*/  UMOV UR4, UR11 ;  /* 0x0000000b00047c82 */ /* 0x000fe20008000000 */
[----:B------:R-:W-:Y:S02]  /*4690*/  UISETP.GE.OR UP0, UPT, UR5, UR8, UP0 ;  /* 0x000000080500728c */ /* 0x000fe40008706670 */
[----:B------:R-:W-:Y:S02]  /*46a0*/  USHF.R.U32.HI UR4, URZ, UR17, UR4 ;  /* 0x00000011ff047299 */ /* 0x000fe40008011604 */
[----:B------:R-:W-:Y:S02]  /*46b0*/  UIMAD.WIDE.U32 UR8, UR5, UR16, URZ ;  /* 0x00000010050872a5 */ /* 0x000fe4000f8e00ff */
[----:B------:R-:W-:Y:S04]  /*46c0*/  USEL UR10, UR6, UR4, !UP4 ;  /* 0x00000004060a7287 */ /* 0x000fe8000e000000 */
[----:B------:R-:W-:Y:S01]  /*46d0*/  UIADD3 UR11, UPT, UPT, -UR10, URZ, URZ ;  /* 0x000000ff0a0b7290 */ /* 0x000fe2000fffe1ff */
[----:B------:R-:W-:Y:S02]  /*46e0*/  @!UP0 UMOV UR4, UR9 ;  /* 0x0000000900048c82 */ /* 0x000fe40008000000 */
[----:B------:R-:W-:Y:S02]  /*46f0*/  @!UP0 USHF.R.U32.HI UR4, URZ, UR17, UR4 ;  /* 0x00000011ff048299 */ /* 0x000fe40008011604 */
[----:B------:R-:W-:Y:S02]  /*4700*/  UIMAD UR8, UR40, UR11, UR6 ;  /* 0x0000000b280872a4 */ /* 0x000fe4000f8e0206 */
[----:B------:R-:W-:Y:S04]  /*4710*/  @!UP0 USEL UR4, UR5, UR4, !UP4 ;  /* 0x0000000405048287 */ /* 0x000fe8000e000000 */
[----:B------:R-:W-:Y:S02]  /*4720*/  @!UP0 UIMAD UR8, UR7, UR8, UR4 ;  /* 0x00000008070882a4 */ /* 0x000fe4000f8e0204 */
[----:B------:R-:W-:Y:S02]  /*4730*/  @!UP0 UIADD3 UR9, UPT, UPT, UR10, -UR4, URZ ;  /* 0x800000040a098290 */ /* 0x000fe4000fffe0ff */
[----:B------:R-:W-:Y:S02]  /*4740*/  UIADD3 UR4, UPT, UPT, -UR5, URZ, URZ ;  /* 0x000000ff05047290 */ /* 0x000fe4000fffe1ff */
[----:B------:R-:W-:Y:S02]  /*4750*/  UIADD3 UR7, UPT, UPT, -UR6, URZ, URZ ;  /* 0x000000ff06077290 */ /* 0x000fe4000fffe1ff */
[----:B------:R-:W-:Y:S02]  /*4760*/  @!UP0 UIMAD UR6, UR9, UR40, UR5 ;  /* 0x00000028090682a4 */ /* 0x000fe4000f8e0205 */
[----:B------:R-:W-:Y:S02]  /*4770*/  UIMAD UR14, UR15, UR4, UR14 ;  /* 0x000000040f0e72a4 */ /* 0x000fe4000f8e020e */
[----:B------:R-:W-:Y:S01]  /*4780*/  UIMAD UR13, UR34, UR7, UR13 ;  /* 0x00000007220d72a4 */ /* 0x000fe2000f8e020d */
[----:B------:R-:W-:Y:S02]  /*4790*/  @!UP0 UMOV UR5, UR8 ;  /* 0x0000000800058c82 */ /* 0x000fe40008000000 */
[----:B------:R-:W-:Y:S02]  /*47a0*/  UIMAD UR14, UR5, UR15, UR14 ;  /* 0x0000000f050e72a4 */ /* 0x000fe4000f8e020e */
[----:B------:R-:W-:Y:S11]  /*47b0*/  UIMAD UR13, UR6, UR34, UR13 ;  /* 0x00000022060d72a4 */ /* 0x000ff6000f8e020d */
[----:B------:R-:W-:Y:S01]  /*47c0*/  @!UPT UIADD3 URZ, UPT, UPT, URZ, URZ, URZ ;  /* 0x000000fffffff290 */ /* 0x000fe2000fffe0ff */
.L_x_81:
[----:B------:R-:W4:Y:S01]  /*47d0*/  @!UP2 LDCU.128 UR20, c[0x0][0xb10] ;  /* 0x00016200ff14a7ac */ /* 0x000f220008000c00 */
[C---:B---3--:R-:W-:Y:S02]  /*47e0*/  ISETP.NE.U32.AND P1, PT, R4.reuse, RZ, PT ;  /* 0x000000ff0400720c */ /* 0x048fe40003f25070 */
[----:B------:R-:W-:Y:S02]  /*47f0*/  ISETP.NE.U32.AND P0, PT, R4, RZ, PT ;  /* 0x000000ff0400720c */ /* 0x000fe40003f05070 */
[C---:B------:R-:W-:Y:S02]  /*4800*/  ISETP.NE.AND.EX P1, PT, R5.reuse, RZ, PT, P1 ;  /* 0x000000ff0500720c */ /* 0x040fe40003f25310 */
[----:B------:R-:W-:Y:S01]  /*4810*/  ISETP.NE.AND.EX P0, PT, R5, RZ, PT, P0 ;  /* 0x000000ff0500720c */ /* 0x000fe20003f05300 */
[----:B------:R-:W3:Y:S01]  /*4820*/  @!UP2 LDCU UR5, c[0x0][0xb0c] ;  /* 0x00016180ff05a7ac */ /* 0x000ee20008000800 */
[----:B------:R-:W-:Y:S02]  /*4830*/  USHF.L.U32 UR11, UR25, 0x7, URZ ;  /* 0x00000007190b7899 */ /* 0x000fe400080006ff */
[----:B------:R-:W-:Y:S02]  /*4840*/  USHF.L.U32 UR10, UR30, 0x6, URZ ;  /* 0x000000061e0a7899 */ /* 0x000fe400080006ff */
[----:B----4-:R-:W-:Y:S07]  /*4850*/  UIMAD.WIDE.U32 UR6, UR14, UR20, URZ ;  /* 0x000000140e0672a5 */ /* 0x010fee000f8e00ff */
[----:B------:R-:W-:Y:S01]  /*4860*/  @!UP2 UMOV UR4, UR7 ;  /* 0x000000070004ac82 */ /* 0x000fe20008000000 */
[----:B---3--:R-:W-:Y:S02]  /*4870*/  @!UP2 UISETP.NE.AND UP0, UPT, UR5, 0x1, UPT ;  /* 0x000000010500a88c */ /* 0x008fe4000bf05270 */
[----:B------:R-:W-:Y:S02]  /*4880*/  @!UP2 USHF.R.U32.HI UR4, URZ, UR21, UR4 ;  /* 0x00000015ff04a299 */ /* 0x000fe40008011604 */
[----:B------:R-:W-:Y:S02]  /*4890*/  UIMAD.WIDE.U32 UR6, UR13, UR23, URZ ;  /* 0x000000170d0672a5 */ /* 0x000fe4000f8e00ff */
[----:B------:R-:W-:Y:S02]  /*48a0*/  @!UP2 USEL UR8, UR14, UR4, !UP0 ;  /* 0x000000040e08a287 */ /* 0x000fe4000c000000 */
[----:B------:R-:W-:Y:S03]  /*48b0*/  @!UP2 UISETP.NE.AND UP0, UPT, UR22, 0x1, UPT ;  /* 0x000000011600a88c */ /* 0x000fe6000bf05270 */
[----:B------:R-:W-:Y:S02]  /*48c0*/  @!UP2 UMOV UR6, UR7 ;  /* 0x000000070006ac82 */ /* 0x000fe40008000000 */
[----:B------:R-:W3:Y:S02]  /*48d0*/  @!UP2 LDCU UR4, c[0x0][0xb20] ;  /* 0x00016400ff04a7ac */ /* 0x000ee40008000800 */
[----:B---3--:R-:W-:Y:S04]  /*48e0*/  @!UP2 USHF.R.U32.HI UR6, URZ, UR4, UR6 ;  /* 0x00000004ff06a299 */ /* 0x008fe80008011606 */
[----:B------:R-:W-:Y:S04]  /*48f0*/  @!UP2 USEL UR6, UR13, UR6, !UP0 ;  /* 0x000000060d06a287 */ /* 0x000fe8000c000000 */
[----:B------:R-:W-:Y:S02]  /*4900*/  @!UP2 UIADD3 UR4, UPT, UPT, -UR8, UR6, URZ ;  /* 0x000000060804a290 */ /* 0x000fe4000fffe1ff */
[----:B------:R-:W-:Y:S02]  /*4910*/  @!UP2 UIADD3 UR6, UPT, UPT, UR8, -UR6, URZ ;  /* 0x800000060806a290 */ /* 0x000fe4000fffe0ff */
[----:B------:R-:W-:Y:S02]  /*4920*/  @!UP2 UIMAD UR14, UR4, UR5, UR14 ;  /* 0x00000005040ea2a4 */ /* 0x000fe4000f8e020e */
[----:B------:R-:W-:Y:S01]  /*4930*/  @!UP2 UIMAD UR13, UR6, UR22, UR13 ;  /* 0x00000016060da2a4 */ /* 0x000fe2000f8e020d */
[----:B------:R-:W-:Y:S11]  /*4940*/  BRA.U UP3, `(.L_x_82) ;  /* 0x0000000103107547 */ /* 0x000ff6000b800000 */
[----:B--2---:R-:W-:Y:S04]  /*4950*/  MOV R0, UR37 ;  /* 0x0000002500007c02 */ /* 0x004fe80008000f00 */
[----:B------:R-:W-:Y:S04]  /*4960*/  SHF.L.U32 R9, R0, 0x1f, RZ ;  /* 0x0000001f00097819 */ /* 0x000fe800000006ff */
[----:B------:R-:W2:Y:S02]  /*4970*/  SYNCS.PHASECHK.TRANS64.TRYWAIT P2, [UR24+0xb8], R9 ;  /* 0x0000b809ff0075a7 */ /* 0x000ea40008041118 */
[----:B--2---:R-:W-:Y:S05]  /*4980*/  @!P2 BRA `(.L_x_83) ;  /* 0x0000003c00aca947 */ /* 0x004fea0003800000 */
.L_x_82:
[----:B------:R-:W-:Y:S05]  /*4990*/  @!P1 BRA `(.L_x_84) ;  /* 0x0000000000309947 */ /* 0x000fea0003800000 */
[----:B------:R-:W-:Y:S01]  /*49a0*/  ISETP.NE.U32.AND P1, PT, R2, RZ, PT ;  /* 0x000000ff0200720c */ /* 0x000fe20003f25070 */
[----:B------:R-:W3:Y:S01]  /*49b0*/  LDCU.64 UR4, c[0x0][0x358] ;  /* 0x00006b00ff0477ac */ /* 0x000ee20008000a00 */
[----:B------:R-:W-:Y:S02]  /*49c0*/  IMAD.MOV.U32 R84, RZ, RZ, 0x1 ;  /* 0x00000001ff547424 */ /* 0x000fe400078e00ff */
[----:B------:R-:W-:Y:S11]  /*49d0*/  ISETP.NE.AND.EX P1, PT, R3, RZ, PT, P1 ;  /* 0x000000ff0300720c */ /* 0x000ff60003f25310 */
[----:B------:R-:W-:Y:S02]  /*49e0*/  @!UPT UIADD3 URZ, UPT, UPT, URZ, URZ, URZ ;  /* 0x000000fffffff290 */ /* 0x000fe4000fffe0ff */
[----:B--2---:R-:W2:Y:S01]  /*49f0*/  @P1 LDC.64 R8, c[0x0][0x888] ;  /* 0x00022200ff081b82 */ /* 0x004ea20000000a00 */
[----:B------:R-:W-:Y:S04]  /*4a00*/  @P1 IMAD R0, R4, UR36, RZ ;  /* 0x0000002404001c24 */ /* 0x000fe8000f8e02ff */
[----:B--2---:R-:W-:Y:S04]  /*4a10*/  @P1 IMAD.WIDE R8, R0, 0x4, R8 ;  /* 0x0000000400081825 */ /* 0x004fe800078e0208 */
[----:B------:R-:W-:Y:S01]  /*4a20*/  HFMA2 R0, -RZ, RZ, 0, 5.9604644775390625e-08 ;  /* 0x00000001ff007431 */ /* 0x000fe200000001ff */
[----:B---3-5:R3:W5:Y:S04]  /*4a30*/  @P1 LDG.E R41, desc[UR4][R8.64] ;  /* 0x0000000408291981 */ /* 0x028768000c1e1900 */
[----:B------:R-:W-:Y:S01]  /*4a40*/  @!P1 PRMT R84, R0, 0x7610, R84 ;  /* 0x0000761000549816 */ /* 0x000fe20000000054 */
[----:B---3--:R-:W4:Y:S06]  /*4a50*/  @!P1 LDC R41, c[0x0][0x880] ;  /* 0x00022000ff299b82 */ /* 0x008f2c0000000800 */
.L_x_84:
[----:B----45:R-:W-:Y:S01]  /*4a60*/  @!P0 FSETP.EQ.AND P1, PT, R41, RZ, PT ;  /* 0x000000ff2900820b */ /* 0x030fe20003f22000 */
[----:B------:R-:W-:Y:S01]  /*4a70*/  @!UPT UIADD3 URZ, UPT, UPT, URZ, URZ, URZ ;  /* 0x000000fffffff290 */ /* 0x000fe2000fffe0ff */
[----:B------:R-:W-:Y:S11]  /*4a80*/  @!P0 BRA `(.L_x_85) ;  /* 0x0000000000188947 */ /* 0x000ff60003800000 */
[----:B------:R-:W-:Y:S02]  /*4a90*/  LOP3.LUT P0, RZ, R84, 0xff, RZ, 0xc0, !PT ;  /* 0x000000ff54ff7812 */ /* 0x000fe4000780c0ff */
[----:B------:R-:W-:Y:S04]  /*4aa0*/  ISETP.NE.U32.AND P1, PT, R2, RZ, PT ;  /* 0x000000ff0200720c */ /* 0x000fe80003f25070 */
[----:B------:R-:W-:Y:S04]  /*4ab0*/  ISETP.NE.AND.EX P1, PT, R3, RZ, PT, P1 ;  /* 0x000000ff0300720c */ /* 0x000fe80003f25310 */
[----:B------:R-:W-:Y:S03]  /*4ac0*/  PLOP3.LUT P1, PT, P1, PT, PT, 0x8, 0x80 ;  /* 0x000000000080781c */ /* 0x000fe60000f2e170 */
[----:B------:R-:W-:Y:S11]  /*4ad0*/  @P0 FSETP.EQ.AND P1, PT, R41, RZ, PT ;  /* 0x000000ff2900020b */ /* 0x000ff60003f22000 */
[----:B------:R-:W-:Y:S02]  /*4ae0*/  @!UPT UIADD3 URZ, UPT, UPT, URZ, URZ, URZ ;  /* 0x000000fffffff290 */ /* 0x000fe4000fffe0ff */
.L_x_85:
[----:B------:R-:W-:Y:S01]  /*4af0*/  ULEA UR4, UR12, UR24, 0x3 ;  /* 0x000000180c047291 */ /* 0x000fe2000f8e18ff */
[----:B--2---:R-:W-:Y:S02]  /*4b00*/  SHF.L.U32 R9, R15, 0x1f, RZ ;  /* 0x0000001f0f097819 */ /* 0x004fe400000006ff */
[----:B------:R-:W-:Y:S04]  /*4b10*/  ELECT P0, URZ, PT ;  /* 0x0000000000ff782f */ /* 0x000fe80003800000 */
[----:B------:R-:W-:Y:S02]  /*4b20*/  PLOP3.LUT P1, PT, P1, P0, PT, 0xf2, 0x2f ;  /* 0x00000000002f781c */ /* 0x000fe40000f21e72 */
[----:B------:R-:W2:Y:S11]  /*4b30*/  SYNCS.PHASECHK.TRANS64.TRYWAIT P2, [UR4+0x98], R9 ;  /* 0x00009809ff0075a7 */ /* 0x000eb60008041104 */
[----:B------:R-:W-:Y:S05]  /*4b40*/  @!P1 IADD3 R8, P0, PT, R16, 0x580, RZ ;  /* 0x0000058010089810 */ /* 0x000fea0007f1e0ff */
[----:B------:R-:W-:Y:S01]  /*4b50*/  @!P1 IMAD.X R6, RZ, RZ, R17, P0 ;  /* 0x000000ffff069224 */ /* 0x000fe200000e0611 */
[----:B--2---:R-:W-:Y:S07]  /*4b60*/  @!P2 BRA `(.L_x_86) ;  /* 0x0000003c004ca947 */ /* 0x004fee0003800000 */
.L_x_165:
[----:B------:R-:W3:Y:S01]  /*4b70*/  S2UR UR20, SR_CgaCtaId ;  /* 0x00000000001479c3 */ /* 0x000ee20000008800 */
[----:B------:R-:W-:Y:S01]  /*4b80*/  @!P1 R2UR UR7, R6 ;  /* 0x00000000060792ca */ /* 0x000fe200000e0000 */
[----:B------:R-:W-:Y:S01]  /*4b90*/  UIADD3 UR5, UPT, UPT, UR12, 0x1, URZ ;  /* 0x000000010c057890 */ /* 0x000fe2000fffe0ff */
[----:B------:R-:W-:Y:S01]  /*4ba0*/  @!P1 R2UR UR6, R8 ;  /* 0x00000000080692ca */ /* 0x000fe200000e0000 */
[----:B------:R-:W-:Y:S01]  /*4bb0*/  UIADD3 UR9, UPT, UPT, UR4, 0x80, URZ ;  /* 0x0000008004097890 */ /* 0x000fe2000fffe0ff */
[----:B------:R-:W-:Y:S01]  /*4bc0*/  @!P1 IMAD.MOV.U32 R6, RZ, RZ, 0x2000 ;  /* 0x00002000ff069424 */ /* 0x000fe200078e00ff */
[----:B------:R-:W-:Y:S01]  /*4bd0*/  UISETP.NE.AND UP0, UPT, UR5, 0x3, UPT ;  /* 0x000000030500788c */ /* 0x000fe2000bf05270 */
[----:B------:R-:W-:Y:S01]  /*4be0*/  VIADD R14, R14, 0x1 ;  /* 0x000000010e0e7836 */ /* 0x000fe20000000000 */
[----:B------:R-:W-:Y:S01]  /*4bf0*/  UMOV UR22, 0x0 ;  /* 0x0000000000167882 */ /* 0x000fe20000000000 */
[----:B------:R-:W-:Y:S05]  /*4c00*/  UMOV UR23, 0x10000000 ;  /* 0x1000000000177882 */ /* 0x000fea0000000000 */
[----:B--2---:R-:W-:Y:S01]  /*4c10*/  IMAD.U32 R9, RZ, RZ, UR7 ;  /* 0x00000007ff097e24 */ /* 0x004fe2000f8e00ff */
[----:B------:R-:W-:Y:S01]  /*4c20*/  USEL UR7, URZ, 0x1, UP0 ;  /* 0x00000001ff077887 */ /* 0x000fe20008000000 */
[----:B------:R-:W-:Y:S01]  /*4c30*/  IMAD.U32 R8, RZ, RZ, UR6 ;  /* 0x00000006ff087e24 */ /* 0x000fe2000f8e00ff */
[----:B------:R-:W-:Y:S02]  /*4c40*/  USEL UR6, UR5, URZ, UP0 ;  /* 0x000000ff05067287 */ /* 0x000fe40008000000 */
[----:B------:R-:W-:Y:S01]  /*4c50*/  VOTEU.ALL UP0, P1 ;  /* 0x0000000000ff7886 */ /* 0x000fe20000800000 */
[----:B------:R-:W-:Y:S02]  /*4c60*/  @!P1 R2UR UR19, R9 ;  /* 0x00000000091392ca */ /* 0x000fe400000e0000 */
[----:B------:R-:W-:Y:S02]  /*4c70*/  @!P1 R2UR UR18, R8 ;  /* 0x00000000081292ca */ /* 0x000fe400000e0000 */
[----:B------:R-:W-:Y:S01]  /*4c80*/  @!UP0 ULEA UR5, UR12, UR24, 0xd ;  /* 0x000000180c058291 */ /* 0x000fe2000f8e68ff */
[----:B------:R-:W-:Y:S01]  /*4c90*/  LOP3.LUT R15, R15, UR7, RZ, 0x3c, !PT ;  /* 0x000000070f0f7c12 */ /* 0x000fe2000f8e3cff */
[----:B---3--:R-:W-:Y:S02]  /*4ca0*/  UPRMT UR20, UR20, 0x654, UR9 ;  /* 0x0000065414147896 */ /* 0x008fe40008000009 */
[----:B------:R-:W-:Y:S01]  /*4cb0*/  @!UP0 UIADD3 UR8, UPT, UPT, UR5, 0x200, URZ ;  /* 0x0000020005088890 */ /* 0x000fe2000fffe0ff */
[----:B------:R-:W-:Y:S01]  /*4cc0*/  SHF.L.U32 R0, R15, 0x1f, RZ ;  /* 0x0000001f0f007819 */ /* 0x000fe200000006ff */
[----:B------:R-:W-:Y:S01]  /*4cd0*/  VOTEU.ALL UP0, P1 ;  /* 0x0000000000ff7886 */ /* 0x000fe20000800000 */
[----:B------:R-:W-:Y:S01]  /*4ce0*/  UMOV UR12, UR36 ;  /* 0x00000024000c7c82 */ /* 0x000fe20008000000 */
[----:B------:R-:W-:Y:S05]  /*4cf0*/  ULEA UR5, UR6, UR24, 0x3 ;  /* 0x0000001806057291 */ /* 0x000fea000f8e18ff */
[----:B------:R2:W-:Y:S01]  /*4d00*/  @!UP0 UTMALDG.3D [UR8], [UR18], desc[UR22] ;  /* 0x00001608120085b4 */ /* 0x0005e20008011000 */
[----:B------:R2:W-:Y:S01]  /*4d10*/  @!P1 SYNCS.ARRIVE.TRANS64.RED.A0TR RZ, [UR4+0x80], R6 ;  /* 0x00008006ffff99a7 */ /* 0x0005e20008300404 */
[----:B------:R-:W-:Y:S02]  /*4d20*/  SYNCS.ARRIVE.TRANS64.RED.A1T0 RZ, [UR20], RZ ;  /* 0x000000ffffff79a7 */ /* 0x000fe40008100414 */
[----:B------:R-:W3:Y:S02]  /*4d30*/  SYNCS.PHASECHK.TRANS64.TRYWAIT P0, [UR5+0x98], R0 ;  /* 0x00009800ff0075a7 */ /* 0x000ee40008001105 */
[----:B--23--:R-:W-:Y:S05]  /*4d40*/  @!P0 BRA `(.L_x_87) ;  /* 0x0000003800ec8947 */ /* 0x00cfea0003800000 */
.L_x_167:
[----:B------:R-:W3:Y:S01]  /*4d50*/  S2UR UR12, SR_CgaCtaId ;  /* 0x00000000000c79c3 */ /* 0x000ee20000008800 */
[----:B------:R-:W-:Y:S01]  /*4d60*/  UIADD3 UR9, UPT, UPT, UR5, 0x80, URZ ;  /* 0x0000008005097890 */ /* 0x000fe2000fffe0ff */
[----:B------:R-:W-:Y:S01]  /*4d70*/  @!P1 IADD3 R6, P0, PT, R16, 0x580, RZ ;  /* 0x0000058010069810 */ /* 0x000fe20007f1e0ff */
[----:B------:R-:W-:Y:S01]  /*4d80*/  UPLOP3.LUT UP3, UPT, UPT, UPT, UPT, 0x80, 0x8 ;  /* 0x000000000008789c */ /* 0x000fe20003f6f070 */
[----:B------:R-:W-:Y:S01]  /*4d90*/  R2UR UR23, R86 ;  /* 0x00000000561772ca */ /* 0x000fe200000e0000 */
[----:B------:R-:W-:Y:S01]  /*4da0*/  UMOV UR20, 0x0 ;  /* 0x0000000000147882 */ /* 0x000fe20000000000 */
[----:B------:R-:W-:Y:S01]  /*4db0*/  @!P1 R2UR UR7, R6 ;  /* 0x00000000060792ca */ /* 0x000fe200000e0000 */
[----:B--2---:R-:W-:Y:S01]  /*4dc0*/  @!P1 IMAD.X R0, RZ, RZ, R17, P0 ;  /* 0x000000ffff009224 */ /* 0x004fe200000e0611 */
[----:B------:R-:W-:Y:S01]  /*4dd0*/  UMOV UR21, 0x10000000 ;  /* 0x1000000000157882 */ /* 0x000fe20000000000 */
[----:B------:R-:W-:Y:S01]  /*4de0*/  VOTEU.ALL UP0, P1 ;  /* 0x0000000000ff7886 */ /* 0x000fe20000800000 */
[----:B------:R-:W-:Y:S02]  /*4df0*/  R2UR UR22, R87 ;  /* 0x00000000571672ca */ /* 0x000fe400000e0000 */
[----:B------:R-:W-:Y:S02]  /*4e00*/  @!P1 R2UR UR4, R0 ;  /* 0x00000000000492ca */ /* 0x000fe400000e0000 */
[----:B------:R-:W-:Y:S01]  /*4e10*/  @!UP0 UIADD3 UR10, UPT, UPT, UR10, 0x20, URZ ;  /* 0x000000200a0a8890 */ /* 0x000fe2000fffe0ff */
[C---:B------:R-:W-:Y:S02]  /*4e20*/  ISETP.NE.AND P0, PT, R14.reuse, 0x2, PT ;  /* 0x000000020e00780c */ /* 0x040fe40003f05270 */
[----:B------:R-:W-:Y:S02]  /*4e30*/  UIADD3 UR30, UPT, UPT, UR13, UR23, URZ ;  /* 0x000000170d1e7290 */ /* 0x000fe4000fffe0ff */
[----:B------:R-:W-:Y:S01]  /*4e40*/  IMAD.U32 R8, RZ, RZ, UR7 ;  /* 0x00000007ff087e24 */ /* 0x000fe2000f8e00ff */
[----:B------:R-:W-:Y:S02]  /*4e50*/  SEL R0, RZ, 0x1, P0 ;  /* 0x00000001ff007807 */ /* 0x000fe40000000000 */
[----:B------:R-:W-:Y:S01]  /*4e60*/  SEL R14, R14, RZ, P0 ;  /* 0x000000ff0e0e7207 */ /* 0x000fe20000000000 */
[----:B------:R-:W-:Y:S01]  /*4e70*/  UIADD3 UR25, UPT, UPT, UR14, UR22, URZ ;  /* 0x000000160e197290 */ /* 0x000fe2000fffe0ff */
[----:B------:R-:W-:Y:S01]  /*4e80*/  @!P1 R2UR UR18, R8 ;  /* 0x00000000081292ca */ /* 0x000fe200000e0000 */
[----:B------:R-:W-:Y:S01]  /*4e90*/  IMAD.U32 R9, RZ, RZ, UR4 ;  /* 0x00000004ff097e24 */ /* 0x000fe2000f8e00ff */
[----:B------:R-:W-:Y:S01]  /*4ea0*/  @!UP0 ULEA UR4, UR6, UR24, 0xd ;  /* 0x0000001806048291 */ /* 0x000fe2000f8e68ff */
[----:B------:R-:W-:Y:S03]  /*4eb0*/  LOP3.LUT R13, R13, R0, RZ, 0x3c, !PT ;  /* 0x000000000d0d7212 */ /* 0x000fe600078e3cff */
[----:B------:R-:W-:Y:S01]  /*4ec0*/  @!P1 R2UR UR19, R9 ;  /* 0x00000000091392ca */ /* 0x000fe200000e0000 */
[----:B------:R-:W-:Y:S02]  /*4ed0*/  @!UP0 UIADD3 UR8, UPT, UPT, UR4, 0x200, URZ ;  /* 0x0000020004088890 */ /* 0x000fe4000fffe0ff */
[----:B---3--:R-:W-:Y:S01]  /*4ee0*/  UPRMT UR4, UR12, 0x654, UR9 ;  /* 0x000006540c047896 */ /* 0x008fe20008000009 */
[----:B------:R-:W-:Y:S02]  /*4ef0*/  VOTEU.ALL UP0, P1 ;  /* 0x0000000000ff7886 */ /* 0x000fe40000800000 */
[----:B------:R-:W-:Y:S01]  /*4f00*/  UMOV UR12, UR36 ;  /* 0x00000024000c7c82 */ /* 0x000fe20008000000 */
[----:B------:R-:W-:Y:S06]  /*4f10*/  UMOV UR36, UR26 ;  /* 0x0000001a00247c82 */ /* 0x000fec0008000000 */
[----:B------:R2:W-:Y:S01]  /*4f20*/  @!UP0 UTMALDG.3D [UR8], [UR18], desc[UR20] ;  /* 0x00001408120085b4 */ /* 0x0005e20008011000 */
[----:B------:R4:W-:Y:S01]  /*4f30*/  @!P1 SYNCS.ARRIVE.TRANS64.RED.A0TR RZ, [UR5+0x80], R7 ;  /* 0x00008007ffff99a7 */ /* 0x0009e20008300405 */
[----:B------:R-:W-:Y:S01]  /*4f40*/  SYNCS.ARRIVE.TRANS64.RED.A1T0 RZ, [UR4], RZ ;  /* 0x000000ffffff79a7 */ /* 0x000fe20008100404 */
[----:B------:R-:W-:Y:S04]  /*4f50*/  UIADD3 UR4, UPT, UPT, UR6, 0x1, URZ ;  /* 0x0000000106047890 */ /* 0x000fe8000fffe0ff */
[----:B------:R-:W-:Y:S04]  /*4f60*/  UISETP.NE.AND UP0, UPT, UR4, 0x3, UPT ;  /* 0x000000030400788c */ /* 0x000fe8000bf05270 */
[----:B------:R-:W-:Y:S06]  /*4f70*/  USEL UR5, URZ, 0x1, UP0 ;  /* 0x00000001ff057887 */ /* 0x000fec0008000000 */
[----:B------:R-:W-:Y:S01]  /*4f80*/  LOP3.LUT R15, R15, UR5, RZ, 0x3c, !PT ;  /* 0x000000050f0f7c12 */ /* 0x000fe2000f8e3cff */
[----:B--2---:R-:W-:Y:S01]  /*4f90*/  USEL UR12, UR4, URZ, UP0 ;  /* 0x000000ff040c7287 */ /* 0x004fe20008000000 */
[----:B------:R-:W-:Y:S11]  /*4fa0*/  BRA.U UP1, `(.L_x_88) ;  /* 0xfffffff101e87547 */ /* 0x000ff6000b83ffff */
[----:B------:R-:W-:Y:S01]  /*4fb0*/  UIADD3 UR24, UPT, UPT, UR24, 0x98, URZ ;  /* 0x0000009818187890 */ /* 0x000fe2000fffe0ff */
[----:B------:R-:W-:-:S03]  /*4fc0*/  SHF.L.U32 R3, R15, 0x1f, RZ ;  /* 0x0000001f0f037819 */ /* 0x000fc600000006ff */
[----:B------:R-:W-:-:S09]  /*4fd0*/  ULEA UR4, UR12, UR24, 0x3 ;  /* 0x000000180c047291 */ /* 0x000fd2000f8e18ff */
[----:B------:R-:W2:Y:S02]  /*4fe0*/  SYNCS.PHASECHK.TRANS64.TRYWAIT P0, [UR4], R3 ;  /* 0x00000003ff0075a7 */ /* 0x000ea40008001104 */
[----:B--2---:R-:W-:Y:S05]  /*4ff0*/  @!P0 BRA `(.L_x_89) ;  /* 0x0000003800588947 */ /* 0x004fea0003800000 */
.L_x_169:
[----:B------:R-:W-:-:S04]  /*5000*/  UIADD3 UR4, UPT, UPT, UR12, 0x1, URZ ;  /* 0x000000010c047890 */ /* 0x000fc8000fffe0ff */
[----:B------:R-:W-:-:S04]  /*5010*/  UISETP.NE.AND UP0, UPT, UR4, 0x3, UPT ;  /* 0x000000030400788c */ /* 0x000fc8000bf05270 */
[----:B------:R-:W-:Y:S02]  /*5020*/  USEL UR6, URZ, 0x1, UP0 ;  /* 0x00000001ff067887 */ /* 0x000fe40008000000 */
[----:B------:R-:W-:-:S04]  /*5030*/  USEL UR4, UR4, URZ, UP0 ;  /* 0x000000ff04047287 */ /* 0x000fc80008000000 */
[----:B------:R-:W-:Y:S01]  /*5040*/  ULEA UR5, UR4, UR24, 0x3 ;  /* 0x0000001804057291 */ /* 0x000fe2000f8e18ff */
[----:B------:R-:W-:-:S04]  /*5050*/  LOP3.LUT R15, R15, UR6, RZ, 0x3c, !PT ;  /* 0x000000060f0f7c12 */ /* 0x000fc8000f8e3cff */
[----:B--2---:R-:W-:-:S04]  /*5060*/  SHF.L.U32 R3, R15, 0x1f, RZ ;  /* 0x0000001f0f037819 */ /* 0x004fc800000006ff */
[----:B------:R-:W2:Y:S02]  /*5070*/  SYNCS.PHASECHK.TRANS64.TRYWAIT P0, [UR5], R3 ;  /* 0x00000003ff0075a7 */ /* 0x000ea40008001105 */
[----:B--2---:R-:W-:Y:S05]  /*5080*/  @!P0 BRA `(.L_x_90) ;  /* 0x00000038004c8947 */ /* 0x004fea0003800000 */
.L_x_171:
[----:B------:R-:W-:-:S04]  /*5090*/  UIADD3 UR4, UPT, UPT, UR4, 0x1, URZ ;  /* 0x0000000104047890 */ /* 0x000fc8000fffe0ff */
[----:B------:R-:W-:-:S04]  /*50a0*/  UISETP.NE.AND UP0, UPT, UR4, 0x3, UPT ;  /* 0x000000030400788c */ /* 0x000fc8000bf05270 */
[----:B------:R-:W-:Y:S02]  /*50b0*/  USEL UR5, URZ, 0x1, UP0 ;  /* 0x00000001ff057887 */ /* 0x000fe40008000000 */
[----:B------:R-:W-:-:S04]  /*50c0*/  USEL UR4, UR4, URZ, UP0 ;  /* 0x000000ff04047287 */ /* 0x000fc80008000000 */
[----:B------:R-:W-:Y:S01]  /*50d0*/  ULEA UR4, UR4, UR24, 0x3 ;  /* 0x0000001804047291 */ /* 0x000fe2000f8e18ff */
[----:B--2---:R-:W-:-:S04]  /*50e0*/  LOP3.LUT R3, R15, UR5, RZ, 0x3c, !PT ;  /* 0x000000050f037c12 */ /* 0x004fc8000f8e3cff */
[----:B------:R-:W-:Y:S01]  /*50f0*/  SHF.L.U32 R3, R3, 0x1f, RZ ;  /* 0x0000001f03037819 */ /* 0x000fe200000006ff */
[----:B------:R-:W-:-:S07]  /*5100*/  IMAD.U32 R0, RZ, RZ, UR4 ;  /* 0x00000004ff007e24 */ /* 0x000fce000f8e00ff */
.L_x_91:
[----:B--2---:R2:W3:Y:S02]  /*5110*/  SYNCS.PHASECHK.TRANS64.TRYWAIT P0, [R0+URZ], R3 ;  /* 0x00000003000075a7 */ /* 0x0044e400080011ff */
[----:B---3--:R-:W-:Y:S05]  /*5120*/  @!P0 NANOSLEEP.SYNCS 0x989680 ;  /* 0x009896800000895d */ /* 0x008fea0003900000 */
[----:B------:R-:W3:Y:S02]  /*5130*/  @!P0 SYNCS.PHASECHK.TRANS64 P0, [R0+URZ], R3 ;  /* 0x00000003000085a7 */ /* 0x000ee400080010ff */
[----:B-1-3--:R-:W-:Y:S05]  /*5140*/  @P0 EXIT ;  /* 0x000000000000094d */ /* 0x00afea0003800000 */
[----:B------:R-:W-:Y:S05]  /*5150*/  BRA `(.L_x_91) ;  /* 0xfffffffc00ec7947 */ /* 0x000fea000383ffff */
.L_x_79:
[----:B------:R-:W-:-:S06]  /*5160*/  UISETP.GE.AND UP0, UPT, UR22, 0x4, UPT ;  /* 0x000000041600788c */ /* 0x000fcc000bf06270 */
[----:B------:R-:W-:-:S13]  /*5170*/  PLOP3.LUT P0, PT, PT, PT, UP0, 0x80, 0x8 ;  /* 0x000000000008781c */ /* 0x000fda0003f0f008 */
[----:B------:R-:W-:Y:S05]  /*5180*/  @!P0 EXIT ;  /* 0x000000000000894d */ /* 0x000fea0003800000 */
[----:B------:R-:W1:Y:S08]  /*5190*/  S2UR UR4, SR_CgaCtaId ;  /* 0x00000000000479c3 */ /* 0x000e700000008800 */
[----:B------:R-:W-:Y:S01]  /*51a0*/  BAR.SYNC.DEFER_BLOCKING 0x6, 0xa0 ;  /* 0x0182800000007b1d */ /* 0x000fe20000010000 */
[C---:B------:R-:W-:Y:S01]  /*51b0*/  IMAD.SHL.U32 R3, R91.reuse, 0x20, RZ ;  /* 0x000000205b037824 */ /* 0x040fe200078e00ff */
[C---:B------:R-:W-:Y:S01]  /*51c0*/  LOP3.LUT R92, R91.reuse, 0x2, RZ, 0xc0, !PT ;  /* 0x000000025b5c7812 */ /* 0x040fe200078ec0ff */
[C---:B------:R-:W-:Y:S01]  /*51d0*/  IMAD.SHL.U32 R96, R91.reuse, 0x4, RZ ;  /* 0x000000045b607824 */ /* 0x040fe200078e00ff */
[C---:B------:R-:W-:Y:S01]  /*51e0*/  LOP3.LUT R97, R91.reuse, 0x60, RZ, 0xc0, !PT ;  /* 0x000000605b617812 */ /* 0x040fe200078ec0ff */
[----:B------:R-:W-:Y:S01]  /*51f0*/  IMAD.U32 R37, R91, 0x10000, RZ ;  /* 0x000100005b257824 */ /* 0x000fe200078e00ff */
[----:B------:R-:W-:-:S02]  /*5200*/  UMOV UR47, 0x400 ;  /* 0x00000400002f7882 */ /* 0x000fc40000000000 */
[----:B------:R-:W2:Y:S01]  /*5210*/  LDC.64 R78, c[0x0][0x8b0] ;  /* 0x00022c00ff4e7b82 */ /* 0x000ea20000000a00 */
[----:B------:R-:W-:Y:S01]  /*5220*/  LOP3.LUT R5, R3, 0xc0, RZ, 0xc0, !PT ;  /* 0x000000c003057812 */ /* 0x000fe200078ec0ff */
[----:B------:R-:W-:Y:S01]  /*5230*/  HFMA2 R36, -RZ, RZ, 0, 0 ;  /* 0x00000000ff247431 */ /* 0x000fe200000001ff */
[----:B------:R-:W-:Y:S01]  /*5240*/  LOP3.LUT R91, R91, 0x4, RZ, 0xc0, !PT ;  /* 0x000000045b5b7812 */ /* 0x000fe200078ec0ff */
[----:B------:R-:W-:Y:S01]  /*5250*/  IMAD.MOV.U32 R94, RZ, RZ, RZ ;  /* 0x000000ffff5e7224 */ /* 0x000fe200078e00ff */
[----:B------:R-:W-:Y:S01]  /*5260*/  LOP3.LUT R96, R5, 0x18, R96, 0xf8, !PT ;  /* 0x0000001805607812 */ /* 0x000fe200078ef860 */
[----:B------:R-:W-:Y:S01]  /*5270*/  IMAD.MOV.U32 R90, RZ, RZ, RZ ;  /* 0x000000ffff5a7224 */ /* 0x000fe200078e00ff */
[----:B------:R-:W-:Y:S01]  /*5280*/  LOP3.LUT R37, R37, 0x600000, RZ, 0xc0, !PT ;  /* 0x0060000025257812 */ /* 0x000fe200078ec0ff */
[----:B------:R-:W3:Y:S01]  /*5290*/  LDC.64 R76, c[0x0][0x8a8] ;  /* 0x00022a00ff4c7b82 */ /* 0x000ee20000000a00 */
[----:B------:R-:W-:Y:S01]  /*52a0*/  IADD3 R95, PT, PT, -R91, 0x2, RZ ;  /* 0x000000025b5f7810 */ /* 0x000fe20007ffe1ff */
[----:B------:R-:W-:Y:S01]  /*52b0*/  IMAD.MOV R92, RZ, RZ, -R92 ;  /* 0x000000ffff5c7224 */ /* 0x000fe200078e0a5c */
[----:B------:R-:W-:Y:S01]  /*52c0*/  LOP3.LUT R96, R96, 0xf20, R3, 0xf8, !PT ;  /* 0x00000f2060607812 */ /* 0x000fe200078ef803 */
[----:B------:R-:W4:Y:S01]  /*52d0*/  LDCU UR62, c[0x0][0x370] ;  /* 0x00006e00ff3e77ac */ /* 0x000f220008000800 */
[----:B------:R-:W-:Y:S01]  /*52e0*/  MOV R93, RZ ;  /* 0x000000ff005d7202 */ /* 0x000fe20000000f00 */
[----:B------:R-:W-:Y:S01]  /*52f0*/  IMAD.SHL.U32 R95, R95, 0x10, RZ ;  /* 0x000000105f5f7824 */ /* 0x000fe200078e00ff */
[----:B------:R-:W-:Y:S01]  /*5300*/  IADD3 R91, PT, PT, -R91, RZ, RZ ;  /* 0x000000ff5b5b7210 */ /* 0x000fe20007ffe1ff */
[----:B-1----:R-:W-:Y:S01]  /*5310*/  ULEA UR47, UR4, UR47, 0x18 ;  /* 0x0000002f042f7291 */ /* 0x002fe2000f8ec0ff */
[----:B------:R-:W1:Y:S01]  /*5320*/  LDCU.64 UR4, c[0x0][0x890] ;  /* 0x00011200ff0477ac */ /* 0x000e620008000a00 */
[----:B------:R-:W-:Y:S01]  /*5330*/  UMOV UR54, 0x1 ;  /* 0x0000000100367882 */ /* 0x000fe20000000000 */
[----:B------:R-:W-:Y:S01]  /*5340*/  UMOV UR46, URZ ;  /* 0x000000ff002e7c82 */ /* 0x000fe20008000000 */
[----:B------:R-:W2:Y:S05]  /*5350*/  LDCU UR41, c[0x0][0xb0c] ;  /* 0x00016180ff2977ac */ /* 0x000eaa0008000800 */
[----:B------:R-:W4:Y:S01]  /*5360*/  LDS R0, [UR47+0x170] ;  /* 0x0001702fff007984 */ /* 0x000f220008000800 */
[----:B------:R-:W2:Y:S01]  /*5370*/  LDCU UR39, c[0x0][0xb30] ;  /* 0x00016600ff2777ac */ /* 0x000ea20008000800 */
[----:B------:R-:W2:Y:S01]  /*5380*/  LDCU.64 UR60, c[0x0][0x888] ;  /* 0x00011100ff3c77ac */ /* 0x000ea20008000a00 */
[----:B-1----:R-:W-:Y:S01]  /*5390*/  IMAD.U32 R99, RZ, RZ, UR4 ;  /* 0x00000004ff637e24 */ /* 0x002fe2000f8e00ff */
[----:B------:R-:W-:Y:S01]  /*53a0*/  UIADD3 UR4, UPT, UPT, UR47, 0x200, URZ ;  /* 0x000002002f047890 */ /* 0x000fe2000fffe0ff */
[----:B------:R-:W-:Y:S01]  /*53b0*/  IMAD.U32 R98, RZ, RZ, UR5 ;  /* 0x00000005ff627e24 */ /* 0x000fe2000f8e00ff */
[----:B------:R-:W1:Y:S04]  /*53c0*/  LDCU.64 UR42, c[0x0][0xb28] ;  /* 0x00016500ff2a77ac */ /* 0x000e680008000a00 */
[----:B------:R-:W-:Y:S01]  /*53d0*/  LEA R96, R96, UR4, 0x1 ;  /* 0x0000000460607c11 */ /* 0x000fe2000f8e08ff */
[----:B------:R-:W1:Y:S01]  /*53e0*/  LDCU.128 UR56, c[0x0][0xb10] ;  /* 0x00016200ff3877ac */ /* 0x000e620008000c00 */
[----:B------:R-:W1:Y:S01]  /*53f0*/  LDCU UR55, c[0x0][0x374] ;  /* 0x00006e80ff3777ac */ /* 0x000e620008000800 */
[----:B------:R-:W-:Y:S01]  /*5400*/  UMOV UR53, URZ ;  /* 0x000000ff00357c82 */ /* 0x000fe20008000000 */
[----:B------:R-:W-:Y:S01]  /*5410*/  UMOV UR52, URZ ;  /* 0x000000ff00347c82 */ /* 0x000fe20008000000 */
[----:B----4-:R-:W-:Y:S01]  /*5420*/  IADD3 R37, PT, PT, R0, R37, RZ ;  /* 0x0000002500257210 */ /* 0x010fe20007ffe0ff */
[----:B-123--:R-:W-:-:S07]  /*5430*/  IMAD.U32 R0, RZ, RZ, UR4 ;  /* 0x00000004ff007e24 */ /* 0x00efce000f8e00ff */
.L_x_122:
[C---:B------:R-:W-:Y:S02]  /*5440*/  LEA R3, R90.reuse, UR47, 0x3 ;  /* 0x0000002f5a037c11 */ /* 0x040fe4000f8e18ff */
[----:B------:R-:W-:Y:S02]  /*5450*/  SHF.L.U32 R0, R93, 0x1f, RZ ;  /* 0x0000001f5d007819 */ /* 0x000fe400000006ff */
[----:B------:R-:W-:Y:S02]  /*5460*/  LEA R5, R90, UR47, 0x4 ;  /* 0x0000002f5a057c11 */ /* 0x000fe4000f8e20ff */
[----:B-1----:R-:W1:Y:S02]  /*5470*/  SYNCS.PHASECHK.TRANS64.TRYWAIT P0, [R3+URZ+0xc0], R0 ;  /* 0x0000c000030075a7 */ /* 0x002e6400080011ff */
[----:B-1----:R-:W-:Y:S05]  /*5480*/  @!P0 BRA `(.L_x_92) ;  /* 0x0000003400648947 */ /* 0x002fea0003800000 */
.L_x_172:
        /* <DEDUP_REMOVED lines=8> */
[----:B--2---:R-:W-:Y:S11]  /*5510*/  LOP3.LUT P0, RZ, R6, 0x1, RZ, 0xc0, !PT ;  /* 0x0000000106ff7812 */ /* 0x004ff6000780c0ff */
[----:B------:R-:W-:Y:S02]  /*5520*/  @!UPT UIADD3 URZ, UPT, UPT, URZ, URZ, URZ ;  /* 0x000000fffffff290 */ /* 0x000fe4000fffe0ff */
[----:B---3--:R-:W-:Y:S01]  /*5530*/  VOTEU.ANY UP1, P0 ;  /* 0x0000000000ff7886 */ /* 0x008fe20000020100 */
[----:B------:R-:W-:Y:S01]  /*5540*/  PLOP3.LUT P0, PT, PT, PT, UP1, 0x80, 0x8 ;  /* 0x000000000008781c */ /* 0x000fe20003f0f018 */
[----:B------:R-:W-:Y:S06]  /*5550*/  UP2UR UR4, UPR, URZ, 0x2 ;  /* 0x00000002ff047883 */ /* 0x000fec0008000000 */
[----:B------:R-:W-:Y:S06]  /*5560*/  IMAD.U32 R100, RZ, RZ, UR4 ;  /* 0x00000004ff647e24 */ /* 0x000fec000f8e00ff */
[----:B-1----:R-:W-:Y:S02]  /*5570*/  @P0 SHF.R.U32.HI R0, RZ, 0x10, R5 ;  /* 0x00000010ff000819 */ /* 0x002fe40000011605 */
        /* <DEDUP_REMOVED lines=12> */
[----:B------:R-:W2:Y:S01]  /*5640*/  LDCU UR12, c[0x0][0xb20] ;  /* 0x00016400ff0c77ac */ /* 0x000ea20008000800 */
[----:B------:R-:W-:Y:S02]  /*5650*/  UIMAD.WIDE.U32 UR4, UR55, UR59, URZ ;  /* 0x0000003b370472a5 */ /* 0x000fe4000f8e00ff */
[----:B------:R-:W-:Y:S02]  /*5660*/  UIMAD.WIDE.U32 UR6, UR62, UR56, URZ ;  /* 0x000000383e0672a5 */ /* 0x000fe4000f8e00ff */
[----:B------:R-:W-:Y:S02]  /*5670*/  UISETP.NE.AND UP0, UPT, UR58, 0x1, UPT ;  /* 0x000000013a00788c */ /* 0x000fe4000bf05270 */
[----:B------:R-:W-:Y:S02]  /*5680*/  UIMAD.WIDE.U32 UR8, UR37, UR59, URZ ;  /* 0x0000003b250872a5 */ /* 0x000fe4000f8e00ff */
[----:B------:R-:W-:Y:S02]  /*5690*/  UIMAD.WIDE.U32 UR10, UR38, UR56, URZ ;  /* 0x00000038260a72a5 */ /* 0x000fe4000f8e00ff */
[----:B------:R-:W-:Y:S02]  /*56a0*/  UISETP.NE.AND UP1, UPT, UR41, 0x1, UPT ;  /* 0x000000012900788c */ /* 0x000fe4000bf25270 */
[----:B------:R-:W-:Y:S01]  /*56b0*/  UISETP.NE.AND UP2, UPT, UR40, 0x1, UPT ;  /* 0x000000012800788c */ /* 0x000fe2000bf45270 */
[----:B------:R-:W-:Y:S02]  /*56c0*/  UMOV UR4, UR5 ;  /* 0x0000000500047c82 */ /* 0x000fe40008000000 */
[----:B--2---:R-:W-:Y:S03]  /*56d0*/  USHF.R.U32.HI UR5, URZ, UR12, UR4 ;  /* 0x0000000cff057299 */ /* 0x004fe60008011604 */
[----:B------:R-:W-:Y:S02]  /*56e0*/  UMOV UR4, UR7 ;  /* 0x0000000700047c82 */ /* 0x000fe40008000000 */
[----:B------:R-:W-:Y:S02]  /*56f0*/  USHF.R.U32.HI UR7, URZ, UR57, UR4 ;  /* 0x00000039ff077299 */ /* 0x000fe40008011604 */
[----:B------:R-:W-:Y:S02]  /*5700*/  USEL UR4, UR55, UR5, !UP0 ;  /* 0x0000000537047287 */ /* 0x000fe4000c000000 */
[----:B------:R-:W-:Y:S01]  /*5710*/  USEL UR7, UR62, UR7, !UP1 ;  /* 0x000000073e077287 */ /* 0x000fe2000c800000 */
[----:B------:R-:W-:Y:S01]  /*5720*/  UMOV UR5, UR9 ;  /* 0x0000000900057c82 */ /* 0x000fe20008000000 */
[----:B------:R-:W-:Y:S02]  /*5730*/  UIMAD.WIDE.U32 UR8, UR4, UR42, URZ ;  /* 0x0000002a040872a5 */ /* 0x000fe4000f8e00ff */
[----:B------:R-:W-:Y:S03]  /*5740*/  USHF.R.U32.HI UR6, URZ, UR12, UR5 ;  /* 0x0000000cff067299 */ /* 0x000fe60008011605 */
[----:B------:R-:W-:Y:S01]  /*5750*/  UMOV UR5, UR11 ;  /* 0x0000000b00057c82 */ /* 0x000fe20008000000 */
[----:B------:R-:W-:Y:S02]  /*5760*/  UIMAD.WIDE.U32 UR10, UR7, UR42, URZ ;  /* 0x0000002a070a72a5 */ /* 0x000fe4000f8e00ff */
[----:B------:R-:W-:Y:S02]  /*5770*/  USHF.R.U32.HI UR12, URZ, UR57, UR5 ;  /* 0x00000039ff0c7299 */ /* 0x000fe40008011605 */
[----:B------:R-:W-:Y:S01]  /*5780*/  USEL UR6, UR37, UR6, !UP0 ;  /* 0x0000000625067287 */ /* 0x000fe2000c000000 */
[----:B------:R-:W-:Y:S02]  /*5790*/  UMOV UR5, UR9 ;  /* 0x0000000900057c82 */ /* 0x000fe40008000000 */
[----:B------:R-:W-:Y:S01]  /*57a0*/  UMOV UR10, UR11 ;  /* 0x0000000b000a7c82 */ /* 0x000fe20008000000 */
[----:B------:R-:W-:Y:S02]  /*57b0*/  @UP2 USHF.R.U32.HI UR4, URZ, UR43, UR5 ;  /* 0x0000002bff042299 */ /* 0x000fe40008011605 */
[----:B------:R-:W-:Y:S02]  /*57c0*/  @UP2 USHF.R.U32.HI UR7, URZ, UR43, UR10 ;  /* 0x0000002bff072299 */ /* 0x000fe4000801160a */
[----:B------:R-:W-:Y:S02]  /*57d0*/  UIMAD UR4, UR40, UR4, URZ ;  /* 0x00000004280472a4 */ /* 0x000fe4000f8e02ff */
[----:B------:R-:W-:Y:S02]  /*57e0*/  UIMAD.WIDE.U32 UR10, UR6, UR42, URZ ;  /* 0x0000002a060a72a5 */ /* 0x000fe4000f8e00ff */
[----:B------:R-:W-:Y:S02]  /*57f0*/  USEL UR5, UR38, UR12, !UP1 ;  /* 0x0000000c26057287 */ /* 0x000fe4000c800000 */
[----:B------:R-:W-:Y:S02]  /*5800*/  UIMAD UR8, UR40, UR7, URZ ;  /* 0x00000007280872a4 */ /* 0x000fe4000f8e02ff */
[----:B------:R-:W-:Y:S03]  /*5810*/  UISETP.GE.AND UP0, UPT, UR6, UR4, UPT ;  /* 0x000000040600728c */ /* 0x000fe6000bf06270 */
[----:B------:R-:W-:Y:S01]  /*5820*/  UMOV UR4, UR11 ;  /* 0x0000000b00047c82 */ /* 0x000fe20008000000 */
[----:B------:R-:W-:Y:S02]  /*5830*/  UISETP.GE.OR UP0, UPT, UR5, UR8, UP0 ;  /* 0x000000080500728c */ /* 0x000fe40008706670 */
[----:B------:R-:W-:Y:S02]  /*5840*/  USHF.R.U32.HI UR4, URZ, UR43, UR4 ;  /* 0x0000002bff047299 */ /* 0x000fe40008011604 */
[----:B------:R-:W-:Y:S02]  /*5850*/  UIMAD.WIDE.U32 UR8, UR5, UR42, URZ ;  /* 0x0000002a050872a5 */ /* 0x000fe4000f8e00ff */
[----:B------:R-:W-:Y:S02]  /*5860*/  USEL UR11, UR6, UR4, !UP2 ;  /* 0x00000004060b7287 */ /* 0x000fe4000d000000 */
[----:B------:R-:W-:Y:S02]  /*5870*/  UIADD3 UR8, UPT, UPT, -UR5, URZ, URZ ;  /* 0x000000ff05087290 */ /* 0x000fe4000fffe1ff */
[----:B------:R-:W-:Y:S01]  /*5880*/  UIADD3 UR10, UPT, UPT, -UR11, URZ, URZ ;  /* 0x000000ff0b0a7290 */ /* 0x000fe2000fffe1ff */
[----:B------:R-:W-:Y:S01]  /*5890*/  @!UP0 UMOV UR4, UR9 ;  /* 0x0000000900048c82 */ /* 0x000fe20008000000 */
[----:B------:R-:W-:Y:S02]  /*58a0*/  UIADD3 UR9, UPT, UPT, -UR6, URZ, URZ ;  /* 0x000000ff06097290 */ /* 0x000fe4000fffe1ff */
[----:B------:R-:W-:Y:S02]  /*58b0*/  @!UP0 USHF.R.U32.HI UR4, URZ, UR43, UR4 ;  /* 0x0000002bff048299 */ /* 0x000fe40008011604 */
[----:B------:R-:W-:Y:S02]  /*58c0*/  UIMAD UR10, UR40, UR10, UR6 ;  /* 0x0000000a280a72a4 */ /* 0x000fe4000f8e0206 */
[----:B------:R-:W-:Y:S04]  /*58d0*/  @!UP0 USEL UR4, UR5, UR4, !UP2 ;  /* 0x0000000405048287 */ /* 0x000fe8000d000000 */
[----:B------:R-:W-:Y:S02]  /*58e0*/  @!UP0 UIMAD UR10, UR7, UR10, UR4 ;  /* 0x0000000a070a82a4 */ /* 0x000fe4000f8e0204 */
[----:B------:R-:W-:Y:S02]  /*58f0*/  @!UP0 UIADD3 UR11, UPT, UPT, UR11, -UR4, URZ ;  /* 0x800000040b0b8290 */ /* 0x000fe4000fffe0ff */
[----:B------:R-:W-:Y:S02]  /*5900*/  UIMAD UR7, UR41, UR8, UR38 ;  /* 0x00000008290772a4 */ /* 0x000fe4000f8e0226 */
[----:B------:R-:W-:Y:S02]  /*5910*/  @!UP0 UIMAD UR6, UR11, UR40, UR5 ;  /* 0x000000280b0682a4 */ /* 0x000fe4000f8e0205 */
[----:B------:R-:W-:Y:S01]  /*5920*/  UIMAD UR4, UR58, UR9, UR37 ;  /* 0x000000093a0472a4 */ /* 0x000fe2000f8e0225 */
[----:B------:R-:W-:Y:S02]  /*5930*/  @!UP0 UMOV UR5, UR10 ;  /* 0x0000000a00058c82 */ /* 0x000fe40008000000 */
[----:B------:R-:W-:Y:S02]  /*5940*/  UIMAD UR38, UR5, UR41, UR7 ;  /* 0x00000029052672a4 */ /* 0x000fe4000f8e0207 */
[----:B------:R-:W-:Y:S11]  /*5950*/  UIMAD UR37, UR6, UR58, UR4 ;  /* 0x0000003a062572a4 */ /* 0x000ff6000f8e0204 */
[----:B------:R-:W-:Y:S01]  /*5960*/  @!UPT UIADD3 URZ, UPT, UPT, URZ, URZ, URZ ;  /* 0x000000fffffff290 */ /* 0x000fe2000fffe0ff */
.L_x_93:
[----:B------:R-:W-:Y:S01]  /*5970*/  UISETP.NE.AND UP0, UPT, UR39, 0x1, UPT ;  /* 0x000000012700788c */ /* 0x000fe2000bf05270 */
[----:B------:R-:W-:Y:S01]  /*5980*/  IADD3 R90, PT, PT, R90, 0x1, RZ ;  /* 0x000000015a5a7810 */ /* 0x000fe20007ffe0ff */
[----:B------:R-:W-:Y:S02]  /*5990*/  UIADD3 UR11, UPT, UPT, UR47, 0x200, URZ ;  /* 0x000002002f0b7890 */ /* 0x000fe4000fffe0ff */
[----:B------:R-:W-:Y:S02]  /*59a0*/  USHF.L.U32 UR50, UR25, 0x7, URZ ;  /* 0x0000000719327899 */ /* 0x000fe400080006ff */
[----:B------:R-:W-:Y:S05]  /*59b0*/  USHF.L.U32 UR49, UR30, 0x6, URZ ;  /* 0x000000061e317899 */ /* 0x000fea00080006ff */
[----:B------:R-:W2:Y:S01]  /*59c0*/  @!UP0 LDCU.128 UR12, c[0x0][0xb10] ;  /* 0x00016200ff0c87ac */ /* 0x000ea20008000c00 */
[----:B------:R-:W3:Y:S01]  /*59d0*/  @!UP0 LDCU UR5, c[0x0][0xb0c] ;  /* 0x00016180ff0587ac */ /* 0x000ee20008000800 */
[----:B------:R-:W4:Y:S01]  /*59e0*/  @!UP0 LDCU UR10, c[0x0][0xb20] ;  /* 0x00016400ff0a87ac */ /* 0x000f220008000800 */
[----:B--2---:R-:W-:Y:S02]  /*59f0*/  UIMAD.WIDE.U32 UR8, UR38, UR12, URZ ;  /* 0x0000000c260872a5 */ /* 0x004fe4000f8e00ff */
[----:B------:R-:W-:Y:S02]  /*5a00*/  UIMAD.WIDE.U32 UR6, UR37, UR15, URZ ;  /* 0x0000000f250672a5 */ /* 0x000fe4000f8e00ff */
[----:B------:R-:W-:Y:S03]  /*5a10*/  @!UP0 UISETP.NE.AND UP1, UPT, UR14, 0x1, UPT ;  /* 0x000000010e00888c */ /* 0x000fe6000bf25270 */
[----:B------:R-:W-:Y:S01]  /*5a20*/  @!UP0 UMOV UR4, UR9 ;  /* 0x0000000900048c82 */ /* 0x000fe20008000000 */
[----:B---3--:R-:W-:Y:S02]  /*5a30*/  @!UP0 UISETP.NE.AND UP2, UPT, UR5, 0x1, UPT ;  /* 0x000000010500888c */ /* 0x008fe4000bf45270 */
[----:B------:R-:W-:Y:S01]  /*5a40*/  @!UP0 USHF.R.U32.HI UR4, URZ, UR13, UR4 ;  /* 0x0000000dff048299 */ /* 0x000fe20008011604 */
[----:B------:R-:W-:Y:S02]  /*5a50*/  @!UP0 UMOV UR6, UR7 ;  /* 0x0000000700068c82 */ /* 0x000fe40008000000 */
[----:B----4-:R-:W-:Y:S02]  /*5a60*/  @!UP0 USHF.R.U32.HI UR6, URZ, UR10, UR6 ;  /* 0x0000000aff068299 */ /* 0x010fe40008011606 */
[----:B------:R-:W-:Y:S02]  /*5a70*/  @!UP0 USEL UR7, UR38, UR4, !UP2 ;  /* 0x0000000426078287 */ /* 0x000fe4000d000000 */
[----:B------:R-:W-:Y:S04]  /*5a80*/  @!UP0 USEL UR6, UR37, UR6, !UP1 ;  /* 0x0000000625068287 */ /* 0x000fe8000c800000 */
[----:B------:R-:W-:Y:S02]  /*5a90*/  @!UP0 UIADD3 UR4, UPT, UPT, -UR7, UR6, URZ ;  /* 0x0000000607048290 */ /* 0x000fe4000fffe1ff */
[----:B------:R-:W-:Y:S02]  /*5aa0*/  @!UP0 UIADD3 UR6, UPT, UPT, UR7, -UR6, URZ ;  /* 0x8000000607068290 */ /* 0x000fe4000fffe0ff */
[----:B------:R-:W-:Y:S02]  /*5ab0*/  @!UP0 UIMAD UR38, UR4, UR5, UR38 ;  /* 0x00000005042682a4 */ /* 0x000fe4000f8e0226 */
[----:B------:R-:W-:Y:S02]  /*5ac0*/  @!UP0 UIMAD UR37, UR6, UR14, UR37 ;  /* 0x0000000e062582a4 */ /* 0x000fe4000f8e0225 */
[----:B------:R-:W-:Y:S09]  /*5ad0*/  ULOP3.LUT UP0, URZ, UR11, 0x1b0, URZ, 0xc0, !UPT ;  /* 0x000001b00bff7892 */ /* 0x000ff2000f80c0ff */
[----:B------:R-:W-:Y:S05]  /*5ae0*/  BRA.U !UP0, `(.L_x_94) ;  /* 0x00000001087c7547 */ /* 0x000fea000b800000 */
[----:B------:R-:W2:Y:S01]  /*5af0*/  LDCU.64 UR8, c[0x4][0x80] ;  /* 0x01001000ff0877ac */ /* 0x000ea20008000a00 */
[----:B------:R-:W-:Y:S01]  /*5b00*/  MOV R2, 0x0 ;  /* 0x0000000000027802 */ /* 0x000fe20000000f00 */
[----:B------:R-:W-:Y:S02]  /*5b10*/  HFMA2 R12, -RZ, RZ, 0, 5.9604644775390625e-08 ;  /* 0x00000001ff0c7431 */ /* 0x000fe400000001ff */
[----:B------:R-:W-:Y:S01]  /*5b20*/  IMAD.MOV.U32 R8, RZ, RZ, 0x70 ;  /* 0x00000070ff087424 */ /* 0x000fe200078e00ff */
[----:B------:R3:W4:Y:S01]  /*5b30*/  LDC.64 R14, c[0x4][R2] ;  /* 0x01000000020e7b82 */ /* 0x0007220000000a00 */
[----:B------:R-:W1:Y:S01]  /*5b40*/  LDCU.64 UR6, c[0x4][0x88] ;  /* 0x01001100ff0677ac */ /* 0x000e620008000a00 */
[----:B------:R-:W-:Y:S01]  /*5b50*/  IMAD.MOV.U32 R13, RZ, RZ, RZ ;  /* 0x000000ffff0d7224 */ /* 0x000fe200078e00ff */
[----:B------:R-:W1:Y:S01]  /*5b60*/  LDCU.64 UR4, c[0x4][0x8] ;  /* 0x01000100ff0477ac */ /* 0x000e620008000a00 */
[----:B--2---:R-:W-:Y:S01]  /*5b70*/  MOV R5, UR9 ;  /* 0x0000000900057c02 */ /* 0x004fe20008000f00 */
[----:B------:R-:W-:Y:S01]  /*5b80*/  IMAD.U32 R4, RZ, RZ, UR8 ;  /* 0x00000008ff047e24 */ /* 0x000fe2000f8e00ff */
[----:B-1----:R-:W-:Y:S01]  /*5b90*/  MOV R7, UR7 ;  /* 0x0000000700077c02 */ /* 0x002fe20008000f00 */
[----:B------:R-:W-:Y:S01]  /*5ba0*/  IMAD.U32 R6, RZ, RZ, UR6 ;  /* 0x00000006ff067e24 */ /* 0x000fe2000f8e00ff */
[----:B------:R-:W-:Y:S01]  /*5bb0*/  MOV R11, UR5 ;  /* 0x00000005000b7c02 */ /* 0x000fe20008000f00 */
[----:B------:R-:W-:Y:S02]  /*5bc0*/  IMAD.U32 R10, RZ, RZ, UR4 ;  /* 0x00000004ff0a7e24 */ /* 0x000fe4000f8e00ff */
[----:B------:R-:W-:Y:S07]  /*5bd0*/  LEPC R20, `(.L_x_95) ;  /* 0x000000001014794e */ /* 0x000fee0000000000 */
[----:B---345:R-:W-:Y:S05]  /*5be0*/  CALL.ABS.NOINC R14 ;  /* 0x000000000e007343 */ /* 0x038fea0003c00000 */
.L_x_95:
[----:B------:R-:W1:Y:S01]  /*5bf0*/  LDCU.64 UR8, c[0x4][0x80] ;  /* 0x01001000ff0877ac */ /* 0x000e620008000a00 */
[----:B------:R-:W2:Y:S01]  /*5c00*/  LDC.64 R2, c[0x4][R2] ;  /* 0x0100000002027b82 */ /* 0x000ea20000000a00 */
[----:B------:R-:W-:Y:S02]  /*5c10*/  HFMA2 R12, -RZ, RZ, 0, 5.9604644775390625e-08 ;  /* 0x00000001ff0c7431 */ /* 0x000fe400000001ff */
[----:B------:R-:W-:Y:S02]  /*5c20*/  IMAD.MOV.U32 R8, RZ, RZ, 0x70 ;  /* 0x00000070ff087424 */ /* 0x000fe400078e00ff */
[----:B------:R-:W-:Y:S01]  /*5c30*/  IMAD.MOV.U32 R13, RZ, RZ, RZ ;  /* 0x000000ffff0d7224 */ /* 0x000fe200078e00ff */
[----:B------:R-:W3:Y:S01]  /*5c40*/  LDCU.64 UR6, c[0x4][0x88] ;  /* 0x01001100ff0677ac */ /* 0x000ee20008000a00 */
[----:B------:R-:W4:Y:S01]  /*5c50*/  LDCU.64 UR4, c[0x4][0x8] ;  /* 0x01000100ff0477ac */ /* 0x000f220008000a00 */
[----:B-1----:R-:W-:Y:S02]  /*5c60*/  MOV R4, UR8 ;  /* 0x0000000800047c02 */ /* 0x002fe40008000f00 */
[----:B------:R-:W-:Y:S02]  /*5c70*/  MOV R5, UR9 ;  /* 0x0000000900057c02 */ /* 0x000fe40008000f00 */
[----:B---3--:R-:W-:Y:S01]  /*5c80*/  MOV R7, UR7 ;  /* 0x0000000700077c02 */ /* 0x008fe20008000f00 */
[----:B------:R-:W-:Y:S01]  /*5c90*/  IMAD.U32 R6, RZ, RZ, UR6 ;  /* 0x00000006ff067e24 */ /* 0x000fe2000f8e00ff */
[----:B----4-:R-:W-:Y:S01]  /*5ca0*/  MOV R11, UR5 ;  /* 0x00000005000b7c02 */ /* 0x010fe20008000f00 */
[----:B------:R-:W-:Y:S02]  /*5cb0*/  IMAD.U32 R10, RZ, RZ, UR4 ;  /* 0x00000004ff0a7e24 */ /* 0x000fe4000f8e00ff */
[----:B------:R-:W-:Y:S07]  /*5cc0*/  LEPC R20, `(.L_x_94) ;  /* 0x000000001014794e */ /* 0x000fee0000000000 */
[----:B--2---:R-:W-:Y:S05]  /*5cd0*/  CALL.ABS.NOINC R2 ;  /* 0x0000000002007343 */ /* 0x004fea0003c00000 */
.L_x_94:
[----:B------:R-:W-:Y:S02]  /*5ce0*/  R2UR UR6, R88 ;  /* 0x00000000580672ca */ /* 0x000fe400000e0000 */
[----:B------:R-:W-:Y:S02]  /*5cf0*/  R2UR UR5, R99 ;  /* 0x00000000630572ca */ /* 0x000fe400000e0000 */
[----:B------:R-:W-:Y:S02]  /*5d00*/  R2UR UR4, R98 ;  /* 0x00000000620472ca */ /* 0x000fe400000e0000 */
[----:B------:R-:W-:Y:S02]  /*5d10*/  ISETP.NE.U32.AND P4, PT, R78, RZ, PT ;  /* 0x000000ff4e00720c */ /* 0x000fe40003f85070 */
[----:B------:R-:W-:Y:S02]  /*5d20*/  ISETP.NE.U32.AND P2, PT, RZ, UR60, PT ;  /* 0x0000003cff007c0c */ /* 0x000fe4000bf45070 */
[----:B------:R-:W-:Y:S02]  /*5d30*/  ISETP.NE.AND.EX P4, PT, R79, RZ, PT, P4 ;  /* 0x000000ff4f00720c */ /* 0x000fe40003f85340 */
[----:B------:R-:W-:Y:S01]  /*5d40*/  ISETP.NE.AND.EX P2, PT, RZ, UR61, PT, P2 ;  /* 0x0000003dff007c0c */ /* 0x000fe2000bf45320 */
[----:B------:R-:W-:Y:S02]  /*5d50*/  UISETP.NE.AND UP2, UPT, UR6, URZ, UPT ;  /* 0x000000ff0600728c */ /* 0x000fe4000bf45270 */
[----:B------:R-:W-:Y:S04]  /*5d60*/  UISETP.NE.U32.AND UP0, UPT, UR5, URZ, UPT ;  /* 0x000000ff0500728c */ /* 0x000fe8000bf05070 */
[----:B------:R-:W-:Y:S01]  /*5d70*/  UISETP.NE.AND.EX UP1, UPT, UR4, URZ, UPT, UP0 ;  /* 0x000000ff0400728c */ /* 0x000fe2000bf25300 */
[----:B------:R-:W-:Y:S01]  /*5d80*/  PLOP3.LUT P1, PT, PT, PT, UP2, 0x80, 0x8 ;  /* 0x000000000008781c */ /* 0x000fe20003f2f028 */
[----:B------:R-:W-:Y:S03]  /*5d90*/  UPLOP3.LUT UP0, UPT, UPT, UPT, UPT, 0x40, 0x4 ;  /* 0x000000000004789c */ /* 0x000fe60003f0e870 */
[----:B------:R-:W-:Y:S06]  /*5da0*/  @UP2 UPLOP3.LUT UP0, UPT, UPT, UPT, UP1, 0x80, 0x8 ;  /* 0x000000000008289c */ /* 0x000fec0003f0f010 */
[----:B------:R-:W-:Y:S01]  /*5db0*/  PLOP3.LUT P0, PT, PT, PT, UP0, 0x80, 0x8 ;  /* 0x000000000008781c */ /* 0x000fe20003f0f008 */
[----:B------:R-:W-:Y:S01]  /*5dc0*/  @!UPT UIADD3 URZ, UPT, UPT, URZ, URZ, URZ ;  /* 0x000000fffffff290 */ /* 0x000fe2000fffe0ff */
[----:B------:R-:W-:Y:S11]  /*5dd0*/  BRA.U !UP1, `(.L_x_96) ;  /* 0x0000000109407547 */ /* 0x000ff6000b800000 */
[----:B------:R-:W-:Y:S01]  /*5de0*/  UISETP.NE.U32.AND UP0, UPT, UR60, URZ, UPT ;  /* 0x000000ff3c00728c */ /* 0x000fe2000bf05070 */
[----:B------:R-:W-:Y:S01]  /*5df0*/  R2UR UR6, R99 ;  /* 0x00000000630672ca */ /* 0x000fe200000e0000 */
[----:B------:R-:W2:Y:S01]  /*5e00*/  LDCU.64 UR8, c[0x0][0x358] ;  /* 0x00006b00ff0877ac */ /* 0x000ea20008000a00 */
[----:B------:R-:W-:Y:S02]  /*5e10*/  HFMA2 R84, -RZ, RZ, 0, 5.9604644775390625e-08 ;  /* 0x00000001ff547431 */ /* 0x000fe400000001ff */
[----:B-1----:R-:W-:Y:S01]  /*5e20*/  IMAD.MOV.U32 R0, RZ, RZ, 0x1 ;  /* 0x00000001ff007424 */ /* 0x002fe200078e00ff */
[----:B------:R-:W-:Y:S06]  /*5e30*/  UISETP.NE.AND.EX UP0, UPT, UR61, URZ, UPT, UP0 ;  /* 0x000000ff3d00728c */ /* 0x000fec000bf05300 */
[----:B------:R-:W-:Y:S05]  /*5e40*/  PLOP3.LUT P3, PT, PT, PT, UP0, 0x80, 0x8 ;  /* 0x000000000008781c */ /* 0x000fea0003f6f008 */
[----:B------:R-:W1:Y:S01]  /*5e50*/  @UP0 LDCU.64 UR4, c[0x0][0x888] ;  /* 0x00011100ff0407ac */ /* 0x000e620008000a00 */
[----:B------:R-:W-:Y:S07]  /*5e60*/  @UP0 UIMAD UR6, UR36, UR6, URZ ;  /* 0x00000006240602a4 */ /* 0x000fee000f8e02ff */
[----:B------:R-:W-:Y:S01]  /*5e70*/  @!P3 PRMT R84, R0, 0x7610, R84 ;  /* 0x000076100054b816 */ /* 0x000fe20000000054 */
[----:B-1----:R-:W-:Y:S06]  /*5e80*/  @UP0 UIMAD.WIDE UR4, UR6, 0x4, UR4 ;  /* 0x00000004060408a5 */ /* 0x002fec000f8e0204 */
[----:B------:R-:W-:Y:S02]  /*5e90*/  IMAD.U32 R2, RZ, RZ, UR4 ;  /* 0x00000004ff027e24 */ /* 0x000fe4000f8e00ff */
[----:B------:R-:W-:Y:S03]  /*5ea0*/  IMAD.U32 R3, RZ, RZ, UR5 ;  /* 0x00000005ff037e24 */ /* 0x000fe6000f8e00ff */
[----:B------:R-:W1:Y:S02]  /*5eb0*/  @!UP0 LDCU UR4, c[0x0][0x880] ;  /* 0x00011000ff0487ac */ /* 0x000e640008000800 */
[----:B--2--5:R2:W5:Y:S02]  /*5ec0*/  @P3 LDG.E R41, desc[UR8][R2.64] ;  /* 0x0000000802293981 */ /* 0x024564000c1e1900 */
[----:B-12---:R-:W-:Y:S02]  /*5ed0*/  @!P3 MOV R41, UR4 ;  /* 0x000000040029bc02 */ /* 0x006fe40008000f00 */
.L_x_96:
[----:B------:R-:W-:Y:S05]  /*5ee0*/  @!P4 BRA `(.L_x_97) ;  /* 0x000000000024c947 */ /* 0x000fea0003800000 */
[----:B------:R-:W-:Y:S01]  /*5ef0*/  ISETP.NE.U32.AND P3, PT, R76, RZ, PT ;  /* 0x000000ff4c00720c */ /* 0x000fe20003f65070 */
[----:B------:R-:W2:Y:S03]  /*5f00*/  LDCU.64 UR4, c[0x0][0x358] ;  /* 0x00006b00ff0477ac */ /* 0x000ea60008000a00 */
[----:B------:R-:W-:Y:S11]  /*5f10*/  ISETP.NE.AND.EX P3, PT, R77, RZ, PT, P3 ;  /* 0x000000ff4d00720c */ /* 0x000ff60003f65330 */
[----:B------:R-:W-:Y:S02]  /*5f20*/  @!UPT UIADD3 URZ, UPT, UPT, URZ, URZ, URZ ;  /* 0x000000fffffff290 */ /* 0x000fe4000fffe0ff */
[----:B------:R-:W3:Y:S01]  /*5f30*/  @P3 LDC.64 R2, c[0x0][0x8a8] ;  /* 0x00022a00ff023b82 */ /* 0x000ee20000000a00 */
[----:B-1----:R-:W-:Y:S04]  /*5f40*/  @P3 IMAD R0, R78, UR36, RZ ;  /* 0x000000244e003c24 */ /* 0x002fe8000f8e02ff */
[----:B---3--:R-:W-:Y:S05]  /*5f50*/  @P3 IMAD.WIDE R2, R0, 0x4, R2 ;  /* 0x0000000400023825 */ /* 0x008fea00078e0202 */
[----:B--2--5:R2:W5:Y:S02]  /*5f60*/  @P3 LDG.E R38, desc[UR4][R2.64] ;  /* 0x0000000402263981 */ /* 0x024564000c1e1900 */
[----:B--2---:R-:W3:Y:S02]  /*5f70*/  @!P3 LDC R38, c[0x0][0x8a0] ;  /* 0x00022800ff26bb82 */ /* 0x004ee40000000800 */
.L_x_97:
[----:B-----5:R-:W-:Y:S01]  /*5f80*/  FSETP.NEU.AND P3, PT, R41, RZ, PT ;  /* 0x000000ff2900720b */ /* 0x020fe20003f6d000 */
[----:B------:R-:W-:Y:S01]  /*5f90*/  ULOP3.LUT UR4, UR54, 0x1, URZ, 0x3c, !UPT ;  /* 0x0000000136047892 */ /* 0x000fe2000f8e3cff */
[----:B------:R-:W-:Y:S01]  /*5fa0*/  SEL R5, RZ, 0xffffffff, P2 ;  /* 0xffffffffff057807 */ /* 0x000fe20001000000 */
[----:B------:R-:W-:Y:S01]  /*5fb0*/  IMAD.U32 R103, RZ, RZ, UR46 ;  /* 0x0000002eff677e24 */ /* 0x000fe2000f8e00ff */
[----:B------:R-:W-:Y:S01]  /*5fc0*/  @P1 LOP3.LUT P2, RZ, R84, 0xff, RZ, 0xc0, !PT ;  /* 0x000000ff54ff1812 */ /* 0x000fe2000784c0ff */
[----:B------:R-:W-:Y:S01]  /*5fd0*/  IMAD.SHL.U32 R81, R92, 0x10, RZ ;  /* 0x000000105c517824 */ /* 0x000fe200078e00ff */
[----:B------:R-:W-:Y:S01]  /*5fe0*/  @P1 SEL R2, RZ, 0xffffffff, P3 ;  /* 0xffffffffff021807 */ /* 0x000fe20001800000 */
[----:B------:R-:W-:Y:S01]  /*5ff0*/  IMAD.U32 R110, RZ, RZ, UR4 ;  /* 0x00000004ff6e7e24 */ /* 0x000fe2000f8e00ff */
[----:B------:R-:W-:Y:S01]  /*6000*/  LEA R102, R36, UR47, 0x3 ;  /* 0x0000002f24667c11 */ /* 0x000fe2000f8e18ff */
[----:B------:R-:W-:Y:S01]  /*6010*/  IMAD.SHL.U32 R103, R103, 0x2000, RZ ;  /* 0x0000200067677824 */ /* 0x000fe200078e00ff */
[----:B------:R-:W-:Y:S01]  /*6020*/  @P0 SEL R2, R5, R2, !P2 ;  /* 0x0000000205020207 */ /* 0x000fe20005000000 */
[----:B------:R-:W-:Y:S01]  /*6030*/  IMAD.SHL.U32 R80, R91, 0x10, RZ ;  /* 0x000000105b507824 */ /* 0x000fe200078e00ff */
[----:B------:R-:W-:Y:S01]  /*6040*/  SHF.L.U32 R3, R94, 0x1f, RZ ;  /* 0x0000001f5e037819 */ /* 0x000fe200000006ff */
[----:B------:R-:W-:Y:S01]  /*6050*/  IMAD.IADD R83, R96, 0x1, R103 ;  /* 0x0000000160537824 */ /* 0x000fe200078e0267 */
[----:B------:R-:W-:Y:S01]  /*6060*/  @P1 LOP3.LUT R2, R2, 0x1, RZ, 0xc0, !PT ;  /* 0x0000000102021812 */ /* 0x000fe200078ec0ff */
[----:B------:R-:W-:Y:S01]  /*6070*/  BSSY B1, `(.L_x_98) ;  /* 0x0000039000017945 */ /* 0x000fe20003800000 */
[----:B------:R-:W-:Y:S01]  /*6080*/  PLOP3.LUT P2, PT, PT, PT, UP1, 0x80, 0x8 ;  /* 0x000000000008781c */ /* 0x000fe20003f4f018 */
[----:B------:R-:W-:Y:S01]  /*6090*/  IMAD.IADD R82, R83, 0x1, R81 ;  /* 0x0000000153527824 */ /* 0x000fe200078e0251 */
[----:B------:R-:W-:Y:S01]  /*60a0*/  ISETP.NE.U32.OR P5, PT, R2, 0x1, !P1 ;  /* 0x000000010200780c */ /* 0x000fe20004fa5470 */
[----:B------:R-:W-:Y:S01]  /*60b0*/  IMAD.U32 R2, RZ, RZ, UR46 ;  /* 0x0000002eff027e24 */ /* 0x000fe2000f8e00ff */
[----:B------:R-:W-:Y:S01]  /*60c0*/  LOP3.LUT P4, R89, R84, 0xff, RZ, 0xc0, !PT ;  /* 0x000000ff54597812 */ /* 0x000fe2000788c0ff */
[----:B------:R-:W-:Y:S01]  /*60d0*/  IMAD.MOV.U32 R108, RZ, RZ, 0x1 ;  /* 0x00000001ff6c7424 */ /* 0x000fe200078e00ff */
[----:B------:R-:W-:Y:S01]  /*60e0*/  P2R R101, PR, RZ, 0x20 ;  /* 0x00000020ff657803 */ /* 0x000fe20000000000 */
[----:B------:R-:W-:Y:S01]  /*60f0*/  IMAD R39, R36, 0x40, R37 ;  /* 0x0000004024277824 */ /* 0x000fe200078e0225 */
[----:B-1----:R-:W-:Y:S01]  /*6100*/  LEA R0, R2, UR47, 0x3 ;  /* 0x0000002f02007c11 */ /* 0x002fe2000f8e18ff */
[----:B------:R-:W-:Y:S01]  /*6110*/  IMAD.U32 R109, RZ, RZ, UR46 ;  /* 0x0000002eff6d7e24 */ /* 0x000fe2000f8e00ff */
[----:B------:R-:W-:Y:S02]  /*6120*/  SEL R2, RZ, 0xffffffff, P3 ;  /* 0xffffffffff027807 */ /* 0x000fe40001800000 */
[----:B------:R-:W-:Y:S02]  /*6130*/  CS2R R74, SRZ ;  /* 0x00000000004a7805 */ /* 0x000fe4000001ff00 */
[----:B------:R-:W-:Y:S02]  /*6140*/  CS2R R72, SRZ ;  /* 0x0000000000487805 */ /* 0x000fe4000001ff00 */
[----:B------:R-:W-:Y:S02]  /*6150*/  CS2R R66, SRZ ;  /* 0x0000000000427805 */ /* 0x000fe4000001ff00 */
[----:B------:R-:W-:Y:S02]  /*6160*/  @P2 SEL R2, R5, R2, !P4 ;  /* 0x0000000205022207 */ /* 0x000fe40006000000 */
[----:B------:R-:W-:Y:S02]  /*6170*/  CS2R R64, SRZ ;  /* 0x0000000000407805 */ /* 0x000fe4000001ff00 */
[----:B------:R-:W-:Y:S02]  /*6180*/  @P5 SHF.L.U32 R7, R110, 0x1f, RZ ;  /* 0x0000001f6e075819 */ /* 0x000fe400000006ff */
[----:B------:R-:W-:Y:S02]  /*6190*/  CS2R R58, SRZ ;  /* 0x00000000003a7805 */ /* 0x000fe4000001ff00 */
[----:B------:R-:W-:Y:S02]  /*61a0*/  LOP3.LUT R2, R2, 0x1, RZ, 0xc0, !PT ;  /* 0x0000000102027812 */ /* 0x000fe400078ec0ff */
[----:B------:R-:W-:Y:S01]  /*61b0*/  CS2R R56, SRZ ;  /* 0x0000000000387805 */ /* 0x000fe2000001ff00 */
[----:B------:R-:W1:Y:S01]  /*61c0*/  @P5 SYNCS.PHASECHK.TRANS64.TRYWAIT P1, [R0+URZ+0x80], R7 ;  /* 0x00008007000055a7 */ /* 0x000e6200080211ff */
[----:B------:R-:W-:Y:S02]  /*61d0*/  CS2R R50, SRZ ;  /* 0x0000000000327805 */ /* 0x000fe4000001ff00 */
[----:B------:R-:W-:Y:S02]  /*61e0*/  ISETP.NE.U32.AND P2, PT, R2, 0x1, PT ;  /* 0x000000010200780c */ /* 0x000fe40003f45070 */
[----:B------:R-:W-:Y:S01]  /*61f0*/  CS2R R48, SRZ ;  /* 0x0000000000307805 */ /* 0x000fe2000001ff00 */
[----:B------:R-:W-:Y:S01]  /*6200*/  IMAD.IADD R47, R83, 0x1, R80 ;  /* 0x00000001532f7824 */ /* 0x000fe200078e0250 */
[----:B------:R-:W-:Y:S01]  /*6210*/  P2R R111, PR, RZ, 0x4 ;  /* 0x00000004ff6f7803 */ /* 0x000fe20000000000 */
[----:B------:R-:W-:Y:S01]  /*6220*/  IMAD.IADD R46, R95, 0x1, R82 ;  /* 0x000000015f2e7824 */ /* 0x000fe200078e0252 */
[----:B------:R2:W4:Y:S01]  /*6230*/  SYNCS.PHASECHK.TRANS64.TRYWAIT P0, [R102+URZ+0xe0], R3 ;  /* 0x0000e003660075a7 */ /* 0x00052200080011ff */
[----:B-1----:R-:W-:Y:S01]  /*6240*/  @P5 SEL R108, RZ, 0x1, !P1 ;  /* 0x00000001ff6c5807 */ /* 0x002fe20004800000 */
[----:B--2---:R-:W-:Y:S06]  /*6250*/  @!P5 BRA `(.L_x_99) ;  /* 0x000000000068d947 */ /* 0x004fec0003800000 */
[----:B------:R-:W-:Y:S01]  /*6260*/  ISETP.NE.AND P1, PT, R108, RZ, PT ;  /* 0x000000ff6c00720c */ /* 0x000fe20003f25270 */
[----:B------:R-:W-:Y:S01]  /*6270*/  BSSY B0, `(.L_x_100) ;  /* 0x000000d000007945 */ /* 0x000fe20003800000 */
[----:B------:R-:W-:Y:S02]  /*6280*/  CS2R R50, SRZ ;  /* 0x0000000000327805 */ /* 0x000fe4000001ff00 */
[----:B------:R-:W-:Y:S02]  /*6290*/  CS2R R48, SRZ ;  /* 0x0000000000307805 */ /* 0x000fe4000001ff00 */
[----:B------:R-:W-:Y:S02]  /*62a0*/  CS2R R58, SRZ ;  /* 0x00000000003a7805 */ /* 0x000fe4000001ff00 */
[----:B------:R-:W-:Y:S02]  /*62b0*/  CS2R R56, SRZ ;  /* 0x0000000000387805 */ /* 0x000fe4000001ff00 */
[----:B------:R-:W-:Y:S02]  /*62c0*/  CS2R R66, SRZ ;  /* 0x0000000000427805 */ /* 0x000fe4000001ff00 */
[----:B------:R-:W-:Y:S02]  /*62d0*/  CS2R R64, SRZ ;  /* 0x0000000000407805 */ /* 0x000fe4000001ff00 */
[----:B------:R-:W-:Y:S02]  /*62e0*/  CS2R R74, SRZ ;  /* 0x00000000004a7805 */ /* 0x000fe4000001ff00 */
[----:B------:R-:W-:Y:S01]  /*62f0*/  CS2R R72, SRZ ;  /* 0x0000000000487805 */ /* 0x000fe2000001ff00 */
[----:B------:R-:W-:Y:S06]  /*6300*/  @P1 BRA `(.L_x_101) ;  /* 0x00000000000c1947 */ /* 0x000fec0003800000 */
[----:B------:R-:W-:Y:S04]  /*6310*/  SHF.L.U32 R5, R110, 0x1f, RZ ;  /* 0x0000001f6e057819 */ /* 0x000fe800000006ff */
[----:B------:R-:W1:Y:S02]  /*6320*/  SYNCS.PHASECHK.TRANS64.TRYWAIT P1, [R0+URZ+0x80], R5 ;  /* 0x00008005000075a7 */ /* 0x000e6400080211ff */
[----:B-1----:R-:W-:Y:S05]  /*6330*/  @!P1 BRA `(.L_x_102) ;  /* 0x0000002400cc9947 */ /* 0x002fea0003800000 */
.L_x_101:
[----:B------:R-:W-:Y:S05]  /*6340*/  BSYNC B0 ;  /* 0x0000000000007941 */ /* 0x000fea0003800000 */
.L_x_100:
[----:B------:R-:W-:Y:S01]  /*6350*/  ISETP.NE.AND P1, PT, R111, RZ, PT ;  /* 0x000000ff6f00720c */ /* 0x000fe20003f25270 */
[----:B------:R-:W-:Y:S04]  /*6360*/  UIADD3 UR4, UPT, UPT, UR46, 0x1, URZ ;  /* 0x000000012e047890 */ /* 0x000fe8000fffe0ff */
[----:B------:R-:W-:Y:S04]  /*6370*/  UISETP.NE.AND UP0, UPT, UR4, 0x3, UPT ;  /* 0x000000030400788c */ /* 0x000fe8000bf05270 */
[----:B------:R-:W-:Y:S02]  /*6380*/  USEL UR5, URZ, 0x1, UP0 ;  /* 0x00000001ff057887 */ /* 0x000fe40008000000 */
[----:B------:R-:W-:Y:S02]  /*6390*/  USEL UR4, UR4, URZ, UP0 ;  /* 0x000000ff04047287 */ /* 0x000fe40008000000 */
[----:B------:R2:W1:Y:S02]  /*63a0*/  @P1 LDS.128 R48, [R83] ;  /* 0x0000000053301984 */ /* 0x0004640000000c00 */
[----:B------:R-:W-:Y:S02]  /*63b0*/  LOP3.LUT R110, R110, UR5, RZ, 0x3c, !PT ;  /* 0x000000056e6e7c12 */ /* 0x000fe4000f8e3cff */
[----:B------:R2:W1:Y:S01]  /*63c0*/  @P1 LDS.128 R56, [R82+0x10] ;  /* 0x0000100052381984 */ /* 0x0004620000000c00 */
[----:B------:R-:W-:Y:S03]  /*63d0*/  IMAD.U32 R109, RZ, RZ, UR4 ;  /* 0x00000004ff6d7e24 */ /* 0x000fe6000f8e00ff */
[----:B------:R2:W1:Y:S04]  /*63e0*/  @P1 LDS.128 R64, [R47+0x20] ;  /* 0x000020002f401984 */ /* 0x0004680000000c00 */
[----:B------:R2:W1:Y:S02]  /*63f0*/  @P1 LDS.128 R72, [R46+0x10] ;  /* 0x000010002e481984 */ /* 0x0004640000000c00 */
.L_x_99:
[----:B------:R-:W-:Y:S05]  /*6400*/  BSYNC B1 ;  /* 0x0000000000017941 */ /* 0x000fea0003800000 */
.L_x_98:
[----:B-1----:R-:W-:Y:S04]  /*6410*/  SHF.R.U32.HI R0, RZ, 0x15, R39 ;  /* 0x00000015ff007819 */ /* 0x002fe80000011627 */
[----:B------:R-:W-:Y:S01]  /*6420*/  LOP3.LUT P1, RZ, R0, 0x3, R85, 0x48, !PT ;  /* 0x0000000300ff7812 */ /* 0x000fe20007824855 */
[----:B------:R-:W-:Y:S01]  /*6430*/  @!UPT UIADD3 URZ, UPT, UPT, URZ, URZ, URZ ;  /* 0x000000fffffff290 */ /* 0x000fe2000fffe0ff */
[----:B----4-:R-:W-:Y:S11]  /*6440*/  @P0 BRA `(.L_x_103) ;  /* 0x0000000000080947 */ /* 0x010ff60003800000 */
[----:B------:R-:W1:Y:S02]  /*6450*/  SYNCS.PHASECHK.TRANS64.TRYWAIT P0, [R102+URZ+0xe0], R3 ;  /* 0x0000e003660075a7 */ /* 0x000e6400080011ff */
[----:B-1----:R-:W-:Y:S05]  /*6460*/  @!P0 BRA `(.L_x_104) ;  /* 0x0000002400948947 */ /* 0x002fea0003800000 */
.L_x_103:
[----:B------:R-:W-:Y:S05]  /*6470*/  @!P1 BRA `(.L_x_105) ;  /* 0x0000000000409947 */ /* 0x000fea0003800000 */
[----:B------:R-:W4:Y:S01]  /*6480*/  LDCU.64 UR8, c[0x4][0x70] ;  /* 0x01000e00ff0877ac */ /* 0x000f220008000a00 */
[----:B-1----:R-:W-:Y:S01]  /*6490*/  MOV R3, 0x0 ;  /* 0x0000000000037802 */ /* 0x002fe20000000f00 */
[----:B------:R-:W-:Y:S02]  /*64a0*/  HFMA2 R12, -RZ, RZ, 0, 5.9604644775390625e-08 ;  /* 0x00000001ff0c7431 */ /* 0x000fe400000001ff */
[----:B------:R-:W-:Y:S02]  /*64b0*/  IMAD.MOV.U32 R8, RZ, RZ, 0x192 ;  /* 0x00000192ff087424 */ /* 0x000fe400078e00ff */
[----:B------:R-:W-:Y:S01]  /*64c0*/  IMAD.MOV.U32 R13, RZ, RZ, RZ ;  /* 0x000000ffff0d7224 */ /* 0x000fe200078e00ff */
[----:B------:R-:W1:Y:S01]  /*64d0*/  LDCU.64 UR6, c[0x4][0x78] ;  /* 0x01000f00ff0677ac */ /* 0x000e620008000a00 */
[----:B------:R-:W2:Y:S01]  /*64e0*/  LDC.64 R2, c[0x4][R3] ;  /* 0x0100000003027b82 */ /* 0x000ea20000000a00 */
[----:B------:R-:W5:Y:S01]  /*64f0*/  LDCU.64 UR4, c[0x4][0x10] ;  /* 0x01000200ff0477ac */ /* 0x000f620008000a00 */
[----:B----4-:R-:W-:Y:S01]  /*6500*/  MOV R5, UR9 ;  /* 0x0000000900057c02 */ /* 0x010fe20008000f00 */
[----:B------:R-:W-:Y:S01]  /*6510*/  IMAD.U32 R4, RZ, RZ, UR8 ;  /* 0x00000008ff047e24 */ /* 0x000fe2000f8e00ff */
[----:B-1----:R-:W-:Y:S01]  /*6520*/  MOV R7, UR7 ;  /* 0x0000000700077c02 */ /* 0x002fe20008000f00 */
[----:B------:R-:W-:Y:S01]  /*6530*/  IMAD.U32 R6, RZ, RZ, UR6 ;  /* 0x00000006ff067e24 */ /* 0x000fe2000f8e00ff */
[----:B-----5:R-:W-:Y:S01]  /*6540*/  MOV R11, UR5 ;  /* 0x00000005000b7c02 */ /* 0x020fe20008000f00 */
[----:B------:R-:W-:Y:S02]  /*6550*/  IMAD.U32 R10, RZ, RZ, UR4 ;  /* 0x00000004ff0a7e24 */ /* 0x000fe4000f8e00ff */
[----:B------:R-:W-:Y:S07]  /*6560*/  LEPC R20, `(.L_x_105) ;  /* 0x000000001014794e */ /* 0x000fee0000000000 */
[----:B--23--:R-:W-:Y:S05]  /*6570*/  CALL.ABS.NOINC R2 ;  /* 0x0000000002007343 */ /* 0x00cfea0003c00000 */
.L_x_105:
[C---:B------:R-:W-:Y:S01]  /*6580*/  SHF.L.U32 R40, R48.reuse, 0x10, RZ ;  /* 0x0000001030287819 */ /* 0x040fe200000006ff */
[----:B------:R-:W-:Y:S05]  /*6590*/  WARPSYNC.ALL ;  /* 0x0000000000007948 */ /* 0x000fea0003800000 */
[----:B------:R-:W-:Y:S01]  /*65a0*/  R2UR UR4, R39 ;  /* 0x00000000270472ca */ /* 0x000fe200000e0000 */
[----:B------:R-:W-:Y:S01]  /*65b0*/  BSSY.RECONVERGENT B0, `(.L_x_106) ;  /* 0x0000087000007945 */ /* 0x000fe20003800200 */
[----:B------:R-:W-:Y:S02]  /*65c0*/  LOP3.LUT R43, R48, 0xffff0000, RZ, 0xc0, !PT ;  /* 0xffff0000302b7812 */ /* 0x000fe400078ec0ff */
[----:B------:R-:W-:Y:S02]  /*65d0*/  SHF.L.U32 R42, R49, 0x10, RZ ;  /* 0x00000010312a7819 */ /* 0x000fe400000006ff */
[----:B------:R-:W-:Y:S02]  /*65e0*/  SHF.L.U32 R45, R51, 0x10, RZ ;  /* 0x00000010332d7819 */ /* 0x000fe400000006ff */
[----:B------:R-:W-:Y:S02]  /*65f0*/  LOP3.LUT R44, R75, 0xffff0000, RZ, 0xc0, !PT ;  /* 0xffff00004b2c7812 */ /* 0x000fe400078ec0ff */
[----:B------:R-:W-:Y:S03]  /*6600*/  ISETP.NE.AND P0, PT, R97, RZ, PT ;  /* 0x000000ff6100720c */ /* 0x000fe60003f05270 */
[----:B------:R-:W3:Y:S02]  /*6610*/  LDTM.x32 R4, tmem[UR4] ;  /* 0x00000004000479ee */ /* 0x000ee400082c0000 */
[C---:B---3--:R-:W-:Y:S01]  /*6620*/  FMUL R0, R38.reuse, R4 ;  /* 0x0000000426007220 */ /* 0x048fe20000400000 */
[C---:B------:R-:W-:Y:S01]  /*6630*/  FMUL R2, R38.reuse, R5 ;  /* 0x0000000526027220 */ /* 0x040fe20000400000 */
[C---:B-1----:R-:W-:Y:S01]  /*6640*/  FMUL R3, R38.reuse, R6 ;  /* 0x0000000626037220 */ /* 0x042fe20000400000 */
[----:B------:R-:W-:Y:S01]  /*6650*/  FMUL R7, R38, R7 ;  /* 0x0000000726077220 */ /* 0x000fe20000400000 */
[----:B------:R-:W-:Y:S01]  /*6660*/  FFMA R0, R41, R40, R0 ;  /* 0x0000002829007223 */ /* 0x000fe20000000000 */
[----:B------:R-:W-:Y:S01]  /*6670*/  LOP3.LUT R40, R49, 0xffff0000, RZ, 0xc0, !PT ;  /* 0xffff000031287812 */ /* 0x000fe200078ec0ff */
[C---:B------:R-:W-:Y:S01]  /*6680*/  FFMA R2, R41.reuse, R43, R2 ;  /* 0x0000002b29027223 */ /* 0x040fe20000000002 */
[C---:B------:R-:W-:Y:S01]  /*6690*/  SHF.L.U32 R43, R50.reuse, 0x10, RZ ;  /* 0x00000010322b7819 */ /* 0x040fe200000006ff */
[C---:B------:R-:W-:Y:S01]  /*66a0*/  FFMA R3, R41.reuse, R42, R3 ;  /* 0x0000002a29037223 */ /* 0x040fe20000000003 */
[----:B------:R-:W-:Y:S01]  /*66b0*/  LOP3.LUT R42, R50, 0xffff0000, RZ, 0xc0, !PT ;  /* 0xffff0000322a7812 */ /* 0x000fe200078ec0ff */
[----:B------:R-:W-:Y:S01]  /*66c0*/  FMUL R4, R38, R8 ;  /* 0x0000000826047220 */ /* 0x000fe20000400000 */
[----:B------:R-:W-:Y:S01]  /*66d0*/  F2FP.BF16.F32.PACK_AB R52, R2, R0 ;  /* 0x000000000234723e */ /* 0x000fe200000010ff */
[----:B------:R-:W-:Y:S01]  /*66e0*/  FFMA R7, R41, R40, R7 ;  /* 0x0000002829077223 */ /* 0x000fe20000000007 */
[----:B------:R-:W-:Y:S01]  /*66f0*/  LOP3.LUT R40, R51, 0xffff0000, RZ, 0xc0, !PT ;  /* 0xffff000033287812 */ /* 0x000fe200078ec0ff */
[C---:B------:R-:W-:Y:S01]  /*6700*/  FMUL R5, R38.reuse, R9 ;  /* 0x0000000926057220 */ /* 0x040fe20000400000 */
[C---:B------:R-:W-:Y:S01]  /*6710*/  FMUL R6, R38.reuse, R10 ;  /* 0x0000000a26067220 */ /* 0x040fe20000400000 */
[----:B------:R-:W-:Y:S01]  /*6720*/  FMUL R11, R38, R11 ;  /* 0x0000000b260b7220 */ /* 0x000fe20000400000 */
[----:B------:R-:W-:Y:S01]  /*6730*/  F2FP.BF16.F32.PACK_AB R53, R7, R3 ;  /* 0x000000030735723e */ /* 0x000fe200000010ff */
[C---:B------:R-:W-:Y:S01]  /*6740*/  FFMA R4, R41.reuse, R43, R4 ;  /* 0x0000002b29047223 */ /* 0x040fe20000000004 */
[C---:B------:R-:W-:Y:S01]  /*6750*/  SHF.L.U32 R43, R56.reuse, 0x10, RZ ;  /* 0x00000010382b7819 */ /* 0x040fe200000006ff */
[----:B------:R-:W-:Y:S01]  /*6760*/  FFMA R5, R41, R42, R5 ;  /* 0x0000002a29057223 */ /* 0x000fe20000000005 */
[----:B------:R-:W-:Y:S01]  /*6770*/  LOP3.LUT R42, R57, 0xffff0000, RZ, 0xc0, !PT ;  /* 0xffff0000392a7812 */ /* 0x000fe200078ec0ff */
[----:B------:R-:W-:Y:S01]  /*6780*/  FFMA R6, R41, R45, R6 ;  /* 0x0000002d29067223 */ /* 0x000fe20000000006 */
[----:B------:R-:W-:Y:S01]  /*6790*/  SHF.L.U32 R45, R57, 0x10, RZ ;  /* 0x00000010392d7819 */ /* 0x000fe200000006ff */
[----:B------:R-:W-:Y:S01]  /*67a0*/  FFMA R11, R41, R40, R11 ;  /* 0x00000028290b7223 */ /* 0x000fe2000000000b */
[----:B------:R-:W-:Y:S01]  /*67b0*/  LOP3.LUT R40, R56, 0xffff0000, RZ, 0xc0, !PT ;  /* 0xffff000038287812 */ /* 0x000fe200078ec0ff */
[C---:B------:R-:W-:Y:S01]  /*67c0*/  FMUL R8, R38.reuse, R12 ;  /* 0x0000000c26087220 */ /* 0x040fe20000400000 */
[----:B------:R-:W-:Y:S01]  /*67d0*/  F2FP.BF16.F32.PACK_AB R54, R5, R4 ;  /* 0x000000040536723e */ /* 0x000fe200000010ff */
[C---:B------:R-:W-:Y:S01]  /*67e0*/  FMUL R9, R38.reuse, R13 ;  /* 0x0000000d26097220 */ /* 0x040fe20000400000 */
[----:B------:R-:W-:Y:S01]  /*67f0*/  F2FP.BF16.F32.PACK_AB R55, R11, R6 ;  /* 0x000000060b37723e */ /* 0x000fe200000010ff */
[C---:B------:R-:W-:Y:S01]  /*6800*/  FMUL R10, R38.reuse, R14 ;  /* 0x0000000e260a7220 */ /* 0x040fe20000400000 */
[----:B------:R-:W-:Y:S01]  /*6810*/  FMUL R15, R38, R15 ;  /* 0x0000000f260f7220 */ /* 0x000fe20000400000 */
[----:B------:R-:W-:Y:S01]  /*6820*/  FFMA R8, R41, R43, R8 ;  /* 0x0000002b29087223 */ /* 0x000fe20000000008 */
[----:B------:R-:W-:Y:S01]  /*6830*/  SHF.L.U32 R43, R59, 0x10, RZ ;  /* 0x000000103b2b7819 */ /* 0x000fe200000006ff */
[C---:B------:R-:W-:Y:S01]  /*6840*/  FFMA R9, R41.reuse, R40, R9 ;  /* 0x0000002829097223 */ /* 0x040fe20000000009 */
[C---:B------:R-:W-:Y:S01]  /*6850*/  SHF.L.U32 R40, R58.reuse, 0x10, RZ ;  /* 0x000000103a287819 */ /* 0x040fe200000006ff */
        /* <DEDUP_REMOVED lines=8> */
[----:B------:R-:W-:Y:S01]  /*68e0*/  FMUL R14, R38, R18 ;  /* 0x00000012260e7220 */ /* 0x000fe20000400000 */
[----:B------:R-:W-:Y:S01]  /*68f0*/  FFMA R12, R41, R40, R12 ;  /* 0x00000028290c7223 */ /* 0x000fe2000000000c */
[----:B------:R-:W-:Y:S01]  /*6900*/  LOP3.LUT R40, R59, 0xffff0000, RZ, 0xc0, !PT ;  /* 0xffff00003b287812 */ /* 0x000fe200078ec0ff */
[C---:B------:R-:W-:Y:S01]  /*6910*/  FFMA R13, R41.reuse, R42, R13 ;  /* 0x0000002a290d7223 */ /* 0x040fe2000000000d */
[----:B------:R-:W-:Y:S01]  /*6920*/  LOP3.LUT R42, R64, 0xffff0000, RZ, 0xc0, !PT ;  /* 0xffff0000402a7812 */ /* 0x000fe200078ec0ff */
[----:B------:R-:W-:Y:S01]  /*6930*/  FMUL R19, R38, R19 ;  /* 0x0000001326137220 */ /* 0x000fe20000400000 */
[----:B------:R-:W-:Y:S01]  /*6940*/  FFMA R14, R41, R43, R14 ;  /* 0x0000002b290e7223 */ /* 0x000fe2000000000e */
[----:B------:R-:W-:Y:S01]  /*6950*/  SHF.L.U32 R43, R64, 0x10, RZ ;  /* 0x00000010402b7819 */ /* 0x000fe200000006ff */
[----:B------:R1:W-:Y:S01]  /*6960*/  STS.128 [R83], R52 ;  /* 0x0000003453007388 */ /* 0x0003e20000000c00 */
[----:B------:R-:W-:Y:S01]  /*6970*/  F2FP.BF16.F32.PACK_AB R62, R13, R12 ;  /* 0x0000000c0d3e723e */ /* 0x000fe200000010ff */
[C---:B------:R-:W-:Y:S01]  /*6980*/  FMUL R16, R38.reuse, R20 ;  /* 0x0000001426107220 */ /* 0x040fe20000400000 */
        /* <DEDUP_REMOVED lines=8> */
[C---:B------:R-:W-:Y:S01]  /*6a10*/  FFMA R17, R41.reuse, R42, R17 ;  /* 0x0000002a29117223 */ /* 0x040fe20000000011 */
[----:B------:R-:W-:Y:S01]  /*6a20*/  FFMA R18, R41, R45, R18 ;  /* 0x0000002d29127223 */ /* 0x000fe20000000012 */
[----:B------:R1:W-:Y:S01]  /*6a30*/  STS.128 [R82+0x10], R60 ;  /* 0x0000103c52007388 */ /* 0x0003e20000000c00 */
[----:B------:R-:W-:Y:S01]  /*6a40*/  SHF.L.U32 R45, R67, 0x10, RZ ;  /* 0x00000010432d7819 */ /* 0x000fe200000006ff */
[----:B------:R-:W-:Y:S01]  /*6a50*/  FFMA R23, R41, R40, R23 ;  /* 0x0000002829177223 */ /* 0x000fe20000000017 */
[----:B------:R-:W-:Y:S01]  /*6a60*/  LOP3.LUT R40, R66, 0xffff0000, RZ, 0xc0, !PT ;  /* 0xffff000042287812 */ /* 0x000fe200078ec0ff */
[C---:B------:R-:W-:Y:S01]  /*6a70*/  FMUL R20, R38.reuse, R24 ;  /* 0x0000001826147220 */ /* 0x040fe20000400000 */
[----:B------:R-:W-:Y:S01]  /*6a80*/  LOP3.LUT R42, R67, 0xffff0000, RZ, 0xc0, !PT ;  /* 0xffff0000432a7812 */ /* 0x000fe200078ec0ff */
[C---:B------:R-:W-:Y:S01]  /*6a90*/  FMUL R21, R38.reuse, R25 ;  /* 0x0000001926157220 */ /* 0x040fe20000400000 */
[----:B------:R-:W-:Y:S01]  /*6aa0*/  F2FP.BF16.F32.PACK_AB R68, R17, R16 ;  /* 0x000000101144723e */ /* 0x000fe200000010ff */
[C---:B------:R-:W-:Y:S01]  /*6ab0*/  FMUL R22, R38.reuse, R26 ;  /* 0x0000001a26167220 */ /* 0x040fe20000400000 */
[----:B------:R-:W-:Y:S01]  /*6ac0*/  FMUL R27, R38, R27 ;  /* 0x0000001b261b7220 */ /* 0x000fe20000400000 */
[C---:B------:R-:W-:Y:S01]  /*6ad0*/  FFMA R20, R41.reuse, R43, R20 ;  /* 0x0000002b29147223 */ /* 0x040fe20000000014 */
[C---:B------:R-:W-:Y:S01]  /*6ae0*/  FFMA R21, R41.reuse, R40, R21 ;  /* 0x0000002829157223 */ /* 0x040fe20000000015 */
[C---:B------:R-:W-:Y:S01]  /*6af0*/  FFMA R22, R41.reuse, R45, R22 ;  /* 0x0000002d29167223 */ /* 0x040fe20000000016 */
[----:B------:R-:W-:Y:S01]  /*6b00*/  FFMA R27, R41, R42, R27 ;  /* 0x0000002a291b7223 */ /* 0x000fe2000000001b */
[----:B------:R-:W-:Y:S01]  /*6b10*/  SHF.L.U32 R40, R72, 0x10, RZ ;  /* 0x0000001048287819 */ /* 0x000fe200000006ff */
[----:B------:R-:W-:Y:S01]  /*6b20*/  FMUL R24, R38, R28 ;  /* 0x0000001c26187220 */ /* 0x000fe20000400000 */
[----:B------:R-:W-:Y:S01]  /*6b30*/  LOP3.LUT R42, R72, 0xffff0000, RZ, 0xc0, !PT ;  /* 0xffff0000482a7812 */ /* 0x000fe200078ec0ff */
[C---:B------:R-:W-:Y:S01]  /*6b40*/  FMUL R25, R38.reuse, R29 ;  /* 0x0000001d26197220 */ /* 0x040fe20000400000 */
[----:B------:R-:W-:Y:S01]  /*6b50*/  SHF.L.U32 R43, R73, 0x10, RZ ;  /* 0x00000010492b7819 */ /* 0x000fe200000006ff */
[C---:B------:R-:W-:Y:S01]  /*6b60*/  FMUL R26, R38.reuse, R30 ;  /* 0x0000001e261a7220 */ /* 0x040fe20000400000 */
[C---:B------:R-:W-:Y:S01]  /*6b70*/  FFMA R24, R41.reuse, R40, R24 ;  /* 0x0000002829187223 */ /* 0x040fe20000000018 */
[----:B------:R-:W-:Y:S01]  /*6b80*/  FFMA R25, R41, R42, R25 ;  /* 0x0000002a29197223 */ /* 0x000fe20000000019 */
[----:B------:R-:W-:Y:S01]  /*6b90*/  LOP3.LUT R40, R73, 0xffff0000, RZ, 0xc0, !PT ;  /* 0xffff000049287812 */ /* 0x000fe200078ec0ff */
[----:B------:R-:W-:Y:S01]  /*6ba0*/  FFMA R26, R41, R43, R26 ;  /* 0x0000002b291a7223 */ /* 0x000fe2000000001a */
[----:B------:R-:W-:Y:S01]  /*6bb0*/  FMUL R31, R38, R31 ;  /* 0x0000001f261f7220 */ /* 0x000fe20000400000 */
[----:B------:R-:W-:Y:S01]  /*6bc0*/  SHF.L.U32 R43, R74, 0x10, RZ ;  /* 0x000000104a2b7819 */ /* 0x000fe200000006ff */
[----:B------:R-:W-:Y:S01]  /*6bd0*/  FMUL R28, R38, R32 ;  /* 0x00000020261c7220 */ /* 0x000fe20000400000 */
[----:B------:R-:W-:Y:S01]  /*6be0*/  LOP3.LUT R42, R74, 0xffff0000, RZ, 0xc0, !PT ;  /* 0xffff00004a2a7812 */ /* 0x000fe200078ec0ff */
[C---:B------:R-:W-:Y:S01]  /*6bf0*/  FMUL R29, R38.reuse, R33 ;  /* 0x00000021261d7220 */ /* 0x040fe20000400000 */
[----:B------:R-:W-:Y:S01]  /*6c00*/  SHF.L.U32 R45, R75, 0x10, RZ ;  /* 0x000000104b2d7819 */ /* 0x000fe200000006ff */
[C---:B------:R-:W-:Y:S01]  /*6c10*/  FMUL R30, R38.reuse, R34 ;  /* 0x00000022261e7220 */ /* 0x040fe20000400000 */
[----:B------:R-:W-:Y:S01]  /*6c20*/  FFMA R31, R41, R40, R31 ;  /* 0x00000028291f7223 */ /* 0x000fe2000000001f */
[----:B------:R-:W-:Y:S01]  /*6c30*/  FMUL R35, R38, R35 ;  /* 0x0000002326237220 */ /* 0x000fe20000400000 */
[----:B------:R-:W-:Y:S01]  /*6c40*/  F2FP.BF16.F32.PACK_AB R69, R23, R18 ;  /* 0x000000121745723e */ /* 0x000fe200000010ff */
[----:B------:R-:W-:Y:S01]  /*6c50*/  FFMA R28, R41, R43, R28 ;  /* 0x0000002b291c7223 */ /* 0x000fe2000000001c */
[----:B------:R-:W-:Y:S01]  /*6c60*/  F2FP.BF16.F32.PACK_AB R70, R21, R20 ;  /* 0x000000141546723e */ /* 0x000fe200000010ff */
[----:B------:R-:W-:Y:S01]  /*6c70*/  FFMA R29, R41, R42, R29 ;  /* 0x0000002a291d7223 */ /* 0x000fe2000000001d */
[----:B------:R-:W-:Y:S01]  /*6c80*/  F2FP.BF16.F32.PACK_AB R71, R27, R22 ;  /* 0x000000161b47723e */ /* 0x000fe200000010ff */
[C---:B------:R-:W-:Y:S01]  /*6c90*/  FFMA R30, R41.reuse, R45, R30 ;  /* 0x0000002d291e7223 */ /* 0x040fe2000000001e */
[----:B------:R-:W-:Y:S01]  /*6ca0*/  FFMA R35, R41, R44, R35 ;  /* 0x0000002c29237223 */ /* 0x000fe20000000023 */
[----:B------:R-:W-:Y:S02]  /*6cb0*/  F2FP.BF16.F32.PACK_AB R104, R25, R24 ;  /* 0x000000181968723e */ /* 0x000fe400000010ff */
[----:B------:R1:W-:Y:S01]  /*6cc0*/  STS.128 [R47+0x20], R68 ;  /* 0x000020442f007388 */ /* 0x0003e20000000c00 */
[----:B------:R-:W-:Y:S02]  /*6cd0*/  F2FP.BF16.F32.PACK_AB R105, R31, R26 ;  /* 0x0000001a1f69723e */ /* 0x000fe400000010ff */
[----:B------:R-:W-:Y:S02]  /*6ce0*/  F2FP.BF16.F32.PACK_AB R106, R29, R28 ;  /* 0x0000001c1d6a723e */ /* 0x000fe400000010ff */
[----:B------:R-:W-:Y:S05]  /*6cf0*/  F2FP.BF16.F32.PACK_AB R107, R35, R30 ;  /* 0x0000001e236b723e */ /* 0x000fea00000010ff */
[----:B------:R1:W-:Y:S01]  /*6d00*/  STS.128 [R46+0x10], R104 ;  /* 0x000010682e007388 */ /* 0x0003e20000000c00 */
[----:B------:R-:W-:Y:S01]  /*6d10*/  @!PT LDS RZ, [RZ] ;  /* 0x00000000fffff984 */ /* 0x000fe20000000800 */
[----:B------:R-:W-:Y:S01]  /*6d20*/  @!PT LDS RZ, [RZ] ;  /* 0x00000000fffff984 */ /* 0x000fe20000000800 */
[----:B------:R-:W-:Y:S01]  /*6d30*/  @!PT LDS RZ, [RZ] ;  /* 0x00000000fffff984 */ /* 0x000fe20000000800 */
[----:B------:R-:W-:Y:S01]  /*6d40*/  @!PT LDS RZ, [RZ] ;  /* 0x00000000fffff984 */ /* 0x000fe20000000800 */
[----:B------:R3:W-:Y:S07]  /*6d50*/  MEMBAR.ALL.CTA ;  /* 0x0000000000007992 */ /* 0x0007ee0000008000 */
[----:B---3--:R-:W3:Y:S02]  /*6d60*/  FENCE.VIEW.ASYNC.S ;  /* 0x00000000000073c6 */ /* 0x008ee40000000000 */
[----:B---3--:R-:W-:Y:S06]  /*6d70*/  BAR.SYNC.DEFER_BLOCKING 0x1, 0x80 ;  /* 0x0042000000007b1d */ /* 0x008fec0000010000 */
[----:B------:R-:W-:Y:S05]  /*6d80*/  @P0 BRA `(.L_x_107) ;  /* 0x0000000000240947 */ /* 0x000fea0003800000 */
[----:B------:R-:W3:Y:S01]  /*6d90*/  LDCU.64 UR6, c[0x0][0x348] ;  /* 0x00006900ff0677ac */ /* 0x000ee20008000a00 */
[----:B------:R-:W-:Y:S01]  /*6da0*/  R2UR UR5, R103 ;  /* 0x00000000670572ca */ /* 0x000fe200000e0000 */
[----:B------:R-:W-:Y:S11]  /*6db0*/  UMOV UR51, UR36 ;  /* 0x0000002400337c82 */ /* 0x000ff60008000000 */
[----:B------:R-:W-:Y:S01]  /*6dc0*/  @!UPT UIADD3 URZ, UPT, UPT, URZ, URZ, URZ ;  /* 0x000000fffffff290 */ /* 0x000fe2000fffe0ff */
[----:B------:R-:W-:Y:S02]  /*6dd0*/  UIADD3 UR48, UPT, UPT, UR47, 0x200, UR5 ;  /* 0x000002002f307890 */ /* 0x000fe4000fffe005 */
[----:B---3--:R-:W-:Y:S04]  /*6de0*/  UIADD3 UR4, UP0, UPT, UR6, 0x680, URZ ;  /* 0x0000068006047890 */ /* 0x008fe8000ff1e0ff */
[----:B------:R-:W-:Y:S09]  /*6df0*/  UIADD3.X UR5, UPT, UPT, URZ, UR7, URZ, UP0, !UPT ;  /* 0x00000007ff057290 */ /* 0x000ff200087fe4ff */
[----:B------:R3:W-:Y:S02]  /*6e00*/  UTMASTG.3D [UR48], [UR4] ;  /* 0x00000030040073b5 */ /* 0x0007e40008010000 */
[----:B---3--:R0:W-:Y:S02]  /*6e10*/  UTMACMDFLUSH ;  /* 0x00000000000079b7 */ /* 0x0081e40000000000 */
.L_x_107:
[----:B------:R-:W-:Y:S05]  /*6e20*/  BSYNC.RECONVERGENT B0 ;  /* 0x0000000000007941 */ /* 0x000fea0003800200 */
.L_x_106:
[----:B------:R-:W-:Y:S01]  /*6e30*/  UIADD3 UR44, UPT, UPT, UR46, 0x1, URZ ;  /* 0x000000012e2c7890 */ /* 0x000fe2000fffe0ff */
[----:B------:R-:W-:Y:S03]  /*6e40*/  BSSY.RECONVERGENT B0, `(.L_x_108) ;  /* 0x0000005000007945 */ /* 0x000fe60003800200 */
[----:B------:R-:W-:Y:S04]  /*6e50*/  UISETP.NE.AND UP0, UPT, UR44, 0x3, UPT ;  /* 0x000000032c00788c */ /* 0x000fe8000bf05270 */
[----:B------:R-:W-:Y:S01]  /*6e60*/  USEL UR45, UR44, URZ, UP0 ;  /* 0x000000ff2c2d7287 */ /* 0x000fe20008000000 */
[----:B------:R-:W-:Y:S11]  /*6e70*/  @P0 BRA `(.L_x_109) ;  /* 0x0000000000040947 */ /* 0x000ff60003800000 */
[----:B------:R-:W-:Y:S04]  /*6e80*/  DEPBAR.LE SB0, 0x1 ;  /* 0x000080400000791a */ /* 0x000fe80000000000 */
.L_x_109:
[----:B------:R-:W-:Y:S05]  /*6e90*/  BSYNC.RECONVERGENT B0 ;  /* 0x0000000000007941 */ /* 0x000fea0003800200 */
.L_x_108:
[----:B------:R-:W-:Y:S01]  /*6ea0*/  BAR.SYNC.DEFER_BLOCKING 0x1, 0x80 ;  /* 0x0042000000007b1d */ /* 0x000fe20000010000 */
[----:B------:R-:W-:Y:S01]  /*6eb0*/  ISETP.NE.AND P1, PT, R101, RZ, PT ;  /* 0x000000ff6500720c */ /* 0x000fe20003f25270 */
[----:B------:R-:W-:Y:S01]  /*6ec0*/  UISETP.NE.AND UP0, UPT, UR53, URZ, UPT ;  /* 0x000000ff3500728c */ /* 0x000fe2000bf05270 */
[----:B------:R-:W-:Y:S11]  /*6ed0*/  LEA R3, R109, UR47, 0x3 ;  /* 0x0000002f6d037c11 */ /* 0x000ff6000f8e18ff */
[----:B------:R-:W-:Y:S01]  /*6ee0*/  @P1 SHF.L.U32 R4, R110, 0x1f, RZ ;  /* 0x0000001f6e041819 */ /* 0x000fe200000006ff */
[----:B------:R-:W-:Y:S06]  /*6ef0*/  BRA.U !UP0, `(.L_x_110) ;  /* 0x0000000108247547 */ /* 0x000fec000b800000 */
[----:B------:R-:W3:Y:S01]  /*6f00*/  S2R R0, SR_CgaCtaId ;  /* 0x0000000000007919 */ /* 0x000ee20000008800 */
[----:B------:R-:W-:Y:S01]  /*6f10*/  IMAD.U32 R2, RZ, RZ, UR52 ;  /* 0x00000034ff027e24 */ /* 0x000fe2000f8e00ff */
[----:B------:R-:W-:Y:S04]  /*6f20*/  UIADD3 UR4, UPT, UPT, UR52, 0x1, URZ ;  /* 0x0000000134047890 */ /* 0x000fe8000fffe0ff */
[----:B------:R-:W-:Y:S01]  /*6f30*/  @P1 LEA R2, R2, UR47, 0x3 ;  /* 0x0000002f02021c11 */ /* 0x000fe2000f8e18ff */
[----:B------:R-:W-:Y:S04]  /*6f40*/  UISETP.NE.AND UP0, UPT, UR4, 0x3, UPT ;  /* 0x000000030400788c */ /* 0x000fe8000bf05270 */
[----:B------:R-:W-:Y:S01]  /*6f50*/  @P1 VIADD R5, R2, 0x98 ;  /* 0x0000009802051836 */ /* 0x000fe20000000000 */
[----:B------:R-:W-:Y:S04]  /*6f60*/  USEL UR52, UR4, URZ, UP0 ;  /* 0x000000ff04347287 */ /* 0x000fe80008000000 */
[----:B---3--:R-:W-:Y:S04]  /*6f70*/  @P1 PRMT R0, R0, 0x654, R5 ;  /* 0x0000065400001816 */ /* 0x008fe80000000005 */
[----:B------:R3:W-:Y:S04]  /*6f80*/  @P1 SYNCS.ARRIVE.TRANS64.RED.A1T0 RZ, [R0+URZ], RZ ;  /* 0x000000ff00ff19a7 */ /* 0x0007e800081004ff */
.L_x_110:
[----:B------:R-:W4:Y:S01]  /*6f90*/  @P1 SYNCS.PHASECHK.TRANS64.TRYWAIT P0, [R3+URZ+0x80], R4 ;  /* 0x00008004030015a7 */ /* 0x000f2200080011ff */
[----:B------:R-:W-:Y:S01]  /*6fa0*/  BSSY B1, `(.L_x_111) ;  /* 0x0000015000017945 */ /* 0x000fe20003800000 */
[----:B----4-:R-:W-:Y:S03]  /*6fb0*/  @P1 SEL R108, RZ, 0x1, !P0 ;  /* 0x00000001ff6c1807 */ /* 0x010fe60004000000 */
[----:B------:R-:W-:Y:S05]  /*6fc0*/  @!P1 BRA `(.L_x_112) ;  /* 0x0000000000489947 */ /* 0x000fea0003800000 */
[----:B------:R-:W-:Y:S01]  /*6fd0*/  ISETP.NE.AND P1, PT, R111, RZ, PT ;  /* 0x000000ff6f00720c */ /* 0x000fe20003f25270 */
[----:B------:R-:W-:Y:S01]  /*6fe0*/  BSSY B0, `(.L_x_113) ;  /* 0x000000a000007945 */ /* 0x000fe20003800000 */
[----:B------:R-:W-:Y:S11]  /*6ff0*/  ISETP.NE.AND P0, PT, R108, RZ, PT ;  /* 0x000000ff6c00720c */ /* 0x000ff60003f05270 */
[----:B------:R-:W-:Y:S04]  /*7000*/  @P1 IMAD R109, R109, 0x2000, R96 ;  /* 0x000020006d6d1824 */ /* 0x000fe800078e0260 */
[----:B------:R-:W-:Y:S01]  /*7010*/  @P1 IMAD.IADD R4, R81, 0x1, R109 ;  /* 0x0000000151041824 */ /* 0x000fe200078e026d */
[----:B------:R-:W-:Y:S03]  /*7020*/  @P1 IADD3 R2, PT, PT, R80, R109, RZ ;  /* 0x0000006d50021210 */ /* 0x000fe60007ffe0ff */
[----:B---3--:R-:W-:Y:S01]  /*7030*/  @P1 IMAD.IADD R0, R95, 0x1, R4 ;  /* 0x000000015f001824 */ /* 0x008fe200078e0204 */
[----:B------:R-:W-:Y:S06]  /*7040*/  @P0 BRA `(.L_x_114) ;  /* 0x00000000000c0947 */ /* 0x000fec0003800000 */
[----:B------:R-:W-:Y:S04]  /*7050*/  SHF.L.U32 R110, R110, 0x1f, RZ ;  /* 0x0000001f6e6e7819 */ /* 0x000fe800000006ff */
[----:B------:R-:W3:Y:S02]  /*7060*/  SYNCS.PHASECHK.TRANS64.TRYWAIT P0, [R3+URZ+0x80], R110 ;  /* 0x0000806e030075a7 */ /* 0x000ee400080011ff */
[----:B---3--:R-:W-:Y:S05]  /*7070*/  @!P0 BRA `(.L_x_115) ;  /* 0x0000001800a48947 */ /* 0x008fea0003800000 */
.L_x_114:
[----:B------:R-:W-:Y:S05]  /*7080*/  BSYNC B0 ;  /* 0x0000000000007941 */ /* 0x000fea0003800000 */
.L_x_113:
[----:B------:R-:W-:Y:S11]  /*7090*/  ISETP.NE.AND P0, PT, R111, RZ, PT ;  /* 0x000000ff6f00720c */ /* 0x000ff60003f05270 */
[----:B------:R-:W-:Y:S02]  /*70a0*/  @!UPT UIADD3 URZ, UPT, UPT, URZ, URZ, URZ ;  /* 0x000000fffffff290 */ /* 0x000fe4000fffe0ff */
[----:B------:R4:W1:Y:S04]  /*70b0*/  @P0 LDS.128 R48, [R109] ;  /* 0x000000006d300984 */ /* 0x0008680000000c00 */
[----:B------:R4:W1:Y:S04]  /*70c0*/  @P0 LDS.128 R64, [R2+0x20] ;  /* 0x0000200002400984 */ /* 0x0008680000000c00 */
[----:B------:R4:W1:Y:S04]  /*70d0*/  @P0 LDS.128 R56, [R4+0x10] ;  /* 0x0000100004380984 */ /* 0x0008680000000c00 */
[----:B------:R4:W1:Y:S02]  /*70e0*/  @P0 LDS.128 R72, [R0+0x10] ;  /* 0x0000100000480984 */ /* 0x0008640000000c00 */
.L_x_112:
[----:B------:R-:W-:Y:S05]  /*70f0*/  BSYNC B1 ;  /* 0x0000000000017941 */ /* 0x000fea0003800000 */
.L_x_111:
[----:B---34-:R-:W-:Y:S05]  /*7100*/  VIADD R0, R39, 0x20 ;  /* 0x0000002027007836 */ /* 0x018fea0000000000 */
[----:B------:R-:W-:Y:S04]  /*7110*/  SHF.R.U32.HI R0, RZ, 0x15, R0 ;  /* 0x00000015ff007819 */ /* 0x000fe80000011600 */
[----:B------:R-:W-:Y:S11]  /*7120*/  LOP3.LUT P0, RZ, R0, 0x3, R85, 0x48, !PT ;  /* 0x0000000300ff7812 */ /* 0x000ff60007804855 */
[----:B------:R-:W-:Y:S02]  /*7130*/  @!UPT UIADD3 URZ, UPT, UPT, URZ, URZ, URZ ;  /* 0x000000fffffff290 */ /* 0x000fe4000fffe0ff */
[----:B------:R-:W-:Y:S05]  /*7140*/  @!P0 BRA `(.L_x_116) ;  /* 0x0000000000408947 */ /* 0x000fea0003800000 */
[----:B------:R-:W3:Y:S01]  /*7150*/  LDCU.64 UR8, c[0x4][0x70] ;  /* 0x01000e00ff0877ac */ /* 0x000ee20008000a00 */
[----:B------:R-:W-:Y:S01]  /*7160*/  MOV R3, 0x0 ;  /* 0x0000000000037802 */ /* 0x000fe20000000f00 */
[----:B------:R-:W-:Y:S02]  /*7170*/  HFMA2 R12, -RZ, RZ, 0, 5.9604644775390625e-08 ;  /* 0x00000001ff0c7431 */ /* 0x000fe400000001ff */
[----:B------:R-:W-:Y:S02]  /*7180*/  IMAD.MOV.U32 R8, RZ, RZ, 0x192 ;  /* 0x00000192ff087424 */ /* 0x000fe400078e00ff */
[----:B------:R-:W-:Y:S01]  /*7190*/  IMAD.MOV.U32 R13, RZ, RZ, RZ ;  /* 0x000000ffff0d7224 */ /* 0x000fe200078e00ff */
[----:B------:R-:W4:Y:S01]  /*71a0*/  LDCU.64 UR6, c[0x4][0x78] ;  /* 0x01000f00ff0677ac */ /* 0x000f220008000a00 */
[----:B------:R-:W1:Y:S01]  /*71b0*/  LDC.64 R2, c[0x4][R3] ;  /* 0x0100000003027b82 */ /* 0x000e620000000a00 */
[----:B------:R-:W5:Y:S01]  /*71c0*/  LDCU.64 UR4, c[0x4][0x10] ;  /* 0x01000200ff0477ac */ /* 0x000f620008000a00 */
[----:B---3--:R-:W-:Y:S01]  /*71d0*/  MOV R5, UR9 ;  /* 0x0000000900057c02 */ /* 0x008fe20008000f00 */
[----:B------:R-:W-:Y:S01]  /*71e0*/  IMAD.U32 R4, RZ, RZ, UR8 ;  /* 0x00000008ff047e24 */ /* 0x000fe2000f8e00ff */
[----:B----4-:R-:W-:Y:S01]  /*71f0*/  MOV R7, UR7 ;  /* 0x0000000700077c02 */ /* 0x010fe20008000f00 */
[----:B------:R-:W-:Y:S01]  /*7200*/  IMAD.U32 R6, RZ, RZ, UR6 ;  /* 0x00000006ff067e24 */ /* 0x000fe2000f8e00ff */
[----:B-----5:R-:W-:Y:S01]  /*7210*/  MOV R11, UR5 ;  /* 0x00000005000b7c02 */ /* 0x020fe20008000f00 */
[----:B------:R-:W-:Y:S02]  /*7220*/  IMAD.U32 R10, RZ, RZ, UR4 ;  /* 0x00000004ff0a7e24 */ /* 0x000fe4000f8e00ff */
[----:B------:R-:W-:Y:S07]  /*7230*/  LEPC R20, `(.L_x_116) ;  /* 0x000000001014794e */ /* 0x000fee0000000000 */
[----:B-12---:R-:W-:Y:S05]  /*7240*/  CALL.ABS.NOINC R2 ;  /* 0x0000000002007343 */ /* 0x006fea0003c00000 */
.L_x_116:
[----:B------:R-:W-:Y:S01]  /*7250*/  ISETP.NE.AND P0, PT, R97, RZ, PT ;  /* 0x000000ff6100720c */ /* 0x000fe20003f05270 */
[----:B------:R-:W-:Y:S05]  /*7260*/  WARPSYNC.ALL ;  /* 0x0000000000007948 */ /* 0x000fea0003800000 */
[----:B------:R-:W-:Y:S01]  /*7270*/  R2UR UR4, R39 ;  /* 0x00000000270472ca */ /* 0x000fe200000e0000 */
[----:B------:R-:W3:Y:S01]  /*7280*/  S2UR UR6, SR_CgaCtaId ;  /* 0x00000000000679c3 */ /* 0x000ee20000008800 */
[----:B------:R-:W-:Y:S01]  /*7290*/  R2UR UR5, R102 ;  /* 0x00000000660572ca */ /* 0x000fe200000e0000 */
[----:B------:R-:W-:Y:S01]  /*72a0*/  BSSY.RECONVERGENT B0, `(.L_x_117) ;  /* 0x0000090000007945 */ /* 0x000fe20003800200 */
[C---:B-1----:R-:W-:Y:S02]  /*72b0*/  SHF.L.U32 R40, R48.reuse, 0x10, RZ ;  /* 0x0000001030287819 */ /* 0x042fe400000006ff */
[----:B------:R-:W-:Y:S02]  /*72c0*/  LOP3.LUT R42, R48, 0xffff0000, RZ, 0xc0, !PT ;  /* 0xffff0000302a7812 */ /* 0x000fe400078ec0ff */
[C---:B------:R-:W-:Y:S02]  /*72d0*/  SHF.L.U32 R43, R49.reuse, 0x10, RZ ;  /* 0x00000010312b7819 */ /* 0x040fe400000006ff */
[----:B------:R-:W-:Y:S02]  /*72e0*/  LOP3.LUT R44, R49, 0xffff0000, RZ, 0xc0, !PT ;  /* 0xffff0000312c7812 */ /* 0x000fe400078ec0ff */
[C---:B------:R-:W-:Y:S01]  /*72f0*/  SHF.L.U32 R45, R50.reuse, 0x10, RZ ;  /* 0x00000010322d7819 */ /* 0x040fe200000006ff */
[----:B------:R-:W1:Y:S01]  /*7300*/  LDTM.x32 R4, tmem[UR4+0x20] ;  /* 0x00002004000479ee */ /* 0x000e6200082c0000 */
[----:B--2---:R-:W-:Y:S01]  /*7310*/  LOP3.LUT R46, R50, 0xffff0000, RZ, 0xc0, !PT ;  /* 0xffff0000322e7812 */ /* 0x004fe200078ec0ff */
[----:B------:R-:W-:Y:S01]  /*7320*/  USHF.L.U32 UR4, UR45, 0xd, URZ ;  /* 0x0000000d2d047899 */ /* 0x000fe200080006ff */
[C---:B------:R-:W-:Y:S01]  /*7330*/  SHF.L.U32 R47, R51.reuse, 0x10, RZ ;  /* 0x00000010332f7819 */ /* 0x040fe200000006ff */
[----:B------:R-:W-:Y:S01]  /*7340*/  NOP ;  /* 0x0000000000007918 */ /* 0x000fe20000000000 */
[----:B------:R-:W-:Y:S01]  /*7350*/  LOP3.LUT R49, R51, 0xffff0000, RZ, 0xc0, !PT ;  /* 0xffff000033317812 */ /* 0x000fe200078ec0ff */
[----:B------:R-:W-:Y:S01]  /*7360*/  UIADD3 UR5, UPT, UPT, UR5, 0x100, URZ ;  /* 0x0000010005057890 */ /* 0x000fe2000fffe0ff */
[C---:B------:R-:W-:Y:S02]  /*7370*/  SHF.L.U32 R48, R56.reuse, 0x10, RZ ;  /* 0x0000001038307819 */ /* 0x040fe400000006ff */
[----:B------:R-:W-:Y:S02]  /*7380*/  LOP3.LUT R51, R56, 0xffff0000, RZ, 0xc0, !PT ;  /* 0xffff000038337812 */ /* 0x000fe400078ec0ff */
[C---:B------:R-:W-:Y:S02]  /*7390*/  SHF.L.U32 R50, R57.reuse, 0x10, RZ ;  /* 0x0000001039327819 */ /* 0x040fe400000006ff */
[----:B------:R-:W-:Y:S02]  /*73a0*/  LOP3.LUT R52, R57, 0xffff0000, RZ, 0xc0, !PT ;  /* 0xffff000039347812 */ /* 0x000fe400078ec0ff */
[----:B------:R-:W-:Y:S02]  /*73b0*/  IADD3 R103, PT, PT, R96, UR4, RZ ;  /* 0x0000000460677c10 */ /* 0x000fe4000fffe0ff */
[C---:B------:R-:W-:Y:S02]  /*73c0*/  SHF.L.U32 R53, R58.reuse, 0x10, RZ ;  /* 0x000000103a357819 */ /* 0x040fe400000006ff */
[----:B------:R-:W-:Y:S02]  /*73d0*/  LOP3.LUT R54, R58, 0xffff0000, RZ, 0xc0, !PT ;  /* 0xffff00003a367812 */ /* 0x000fe400078ec0ff */
[C---:B------:R-:W-:Y:S02]  /*73e0*/  SHF.L.U32 R55, R59.reuse, 0x10, RZ ;  /* 0x000000103b377819 */ /* 0x040fe400000006ff */
[----:B------:R-:W-:Y:S01]  /*73f0*/  LOP3.LUT R56, R59, 0xffff0000, RZ, 0xc0, !PT ;  /* 0xffff00003b387812 */ /* 0x000fe200078ec0ff */
[C---:B-1----:R-:W-:Y:S01]  /*7400*/  FMUL R4, R38.reuse, R4 ;  /* 0x0000000426047220 */ /* 0x042fe20000400000 */
[----:B------:R-:W-:Y:S01]  /*7410*/  IADD3 R102, PT, PT, R81, R103, RZ ;  /* 0x0000006751667210 */ /* 0x000fe20007ffe0ff */
[----:B------:R-:W-:Y:S01]  /*7420*/  FMUL R5, R38, R5 ;  /* 0x0000000526057220 */ /* 0x000fe20000400000 */
[----:B------:R-:W-:Y:S01]  /*7430*/  SHF.L.U32 R57, R64, 0x10, RZ ;  /* 0x0000001040397819 */ /* 0x000fe200000006ff */
[----:B------:R-:W-:Y:S01]  /*7440*/  FMUL R6, R38, R6 ;  /* 0x0000000626067220 */ /* 0x000fe20000400000 */
[----:B------:R-:W-:Y:S01]  /*7450*/  IADD3 R103, PT, PT, R80, R103, RZ ;  /* 0x0000006750677210 */ /* 0x000fe20007ffe0ff */
[----:B------:R-:W-:Y:S01]  /*7460*/  FMUL R7, R38, R7 ;  /* 0x0000000726077220 */ /* 0x000fe20000400000 */
[----:B------:R-:W-:Y:S01]  /*7470*/  LOP3.LUT R58, R64, 0xffff0000, RZ, 0xc0, !PT ;  /* 0xffff0000403a7812 */ /* 0x000fe200078ec0ff */
[----:B------:R-:W-:Y:S01]  /*7480*/  FFMA R4, R41, R40, R4 ;  /* 0x0000002829047223 */ /* 0x000fe20000000004 */
[C---:B------:R-:W-:Y:S01]  /*7490*/  SHF.L.U32 R59, R65.reuse, 0x10, RZ ;  /* 0x00000010413b7819 */ /* 0x040fe200000006ff */
[----:B------:R-:W-:Y:S01]  /*74a0*/  FMUL R8, R38, R8 ;  /* 0x0000000826087220 */ /* 0x000fe20000400000 */
[----:B------:R-:W-:Y:S01]  /*74b0*/  LOP3.LUT R60, R65, 0xffff0000, RZ, 0xc0, !PT ;  /* 0xffff0000413c7812 */ /* 0x000fe200078ec0ff */
[----:B---3--:R-:W-:Y:S01]  /*74c0*/  UPRMT UR5, UR6, 0x654, UR5 ;  /* 0x0000065406057896 */ /* 0x008fe20008000005 */
[----:B------:R-:W-:Y:S01]  /*74d0*/  IADD3 R116, PT, PT, R95, R102, RZ ;  /* 0x000000665f747210 */ /* 0x000fe20007ffe0ff */
[C---:B------:R-:W-:Y:S01]  /*74e0*/  FFMA R5, R41.reuse, R42, R5 ;  /* 0x0000002a29057223 */ /* 0x040fe20000000005 */
[C---:B------:R-:W-:Y:S01]  /*74f0*/  FFMA R6, R41.reuse, R43, R6 ;  /* 0x0000002b29067223 */ /* 0x040fe20000000006 */
[C---:B------:R-:W-:Y:S01]  /*7500*/  FFMA R7, R41.reuse, R44, R7 ;  /* 0x0000002c29077223 */ /* 0x040fe20000000007 */
[----:B------:R-:W-:Y:S01]  /*7510*/  SHF.L.U32 R61, R66, 0x10, RZ ;  /* 0x00000010423d7819 */ /* 0x000fe200000006ff */
[----:B------:R-:W-:Y:S01]  /*7520*/  FFMA R8, R41, R45, R8 ;  /* 0x0000002d29087223 */ /* 0x000fe20000000008 */
[----:B------:R-:W-:Y:S01]  /*7530*/  F2FP.BF16.F32.PACK_AB R80, R5, R4 ;  /* 0x000000040550723e */ /* 0x000fe200000010ff */
[C---:B------:R-:W-:Y:S01]  /*7540*/  FMUL R9, R38.reuse, R9 ;  /* 0x0000000926097220 */ /* 0x040fe20000400000 */
[----:B------:R-:W-:Y:S01]  /*7550*/  SYNCS.ARRIVE.TRANS64.RED.A1T0 RZ, [UR5], RZ ;  /* 0x000000ffffff79a7 */ /* 0x000fe20008100405 */
[----:B------:R-:W-:Y:S01]  /*7560*/  F2FP.BF16.F32.PACK_AB R81, R7, R6 ;  /* 0x000000060751723e */ /* 0x000fe200000010ff */
[C---:B------:R-:W-:Y:S01]  /*7570*/  FMUL R0, R38.reuse, R10 ;  /* 0x0000000a26007220 */ /* 0x040fe20000400000 */
[C---:B------:R-:W-:Y:S01]  /*7580*/  FFMA R9, R41.reuse, R46, R9 ;  /* 0x0000002e29097223 */ /* 0x040fe20000000009 */
[C---:B------:R-:W-:Y:S01]  /*7590*/  FMUL R2, R38.reuse, R11 ;  /* 0x0000000b26027220 */ /* 0x040fe20000400000 */
[----:B------:R-:W-:Y:S01]  /*75a0*/  FMUL R3, R38, R12 ;  /* 0x0000000c26037220 */ /* 0x000fe20000400000 */
[----:B------:R-:W-:Y:S01]  /*75b0*/  LOP3.LUT R62, R66, 0xffff0000, RZ, 0xc0, !PT ;  /* 0xffff0000423e7812 */ /* 0x000fe200078ec0ff */
[----:B------:R-:W-:Y:S01]  /*75c0*/  FFMA R0, R41, R47, R0 ;  /* 0x0000002f29007223 */ /* 0x000fe20000000000 */
[----:B------:R-:W-:Y:S01]  /*75d0*/  F2FP.BF16.F32.PACK_AB R82, R9, R8 ;  /* 0x000000080952723e */ /* 0x000fe200000010ff */
[C---:B------:R-:W-:Y:S01]  /*75e0*/  FFMA R2, R41.reuse, R49, R2 ;  /* 0x0000003129027223 */ /* 0x040fe20000000002 */
[----:B------:R-:W-:Y:S01]  /*75f0*/  FFMA R3, R41, R48, R3 ;  /* 0x0000003029037223 */ /* 0x000fe20000000003 */
[C---:B------:R-:W-:Y:S01]  /*7600*/  FMUL R10, R38.reuse, R13 ;  /* 0x0000000d260a7220 */ /* 0x040fe20000400000 */
[----:B------:R-:W-:Y:S01]  /*7610*/  SHF.L.U32 R63, R67, 0x10, RZ ;  /* 0x00000010433f7819 */ /* 0x000fe200000006ff */
[----:B------:R-:W-:Y:S01]  /*7620*/  FMUL R11, R38, R14 ;  /* 0x0000000e260b7220 */ /* 0x000fe20000400000 */
[----:B------:R-:W-:Y:S01]  /*7630*/  F2FP.BF16.F32.PACK_AB R83, R2, R0 ;  /* 0x000000000253723e */ /* 0x000fe200000010ff */
[----:B------:R-:W-:Y:S01]  /*7640*/  FFMA R10, R41, R51, R10 ;  /* 0x00000033290a7223 */ /* 0x000fe2000000000a */
[C---:B------:R-:W-:Y:S01]  /*7650*/  FMUL R15, R38.reuse, R15 ;  /* 0x0000000f260f7220 */ /* 0x040fe20000400000 */
[C---:B------:R-:W-:Y:S01]  /*7660*/  FMUL R12, R38.reuse, R16 ;  /* 0x00000010260c7220 */ /* 0x040fe20000400000 */
[----:B------:R-:W-:Y:S01]  /*7670*/  FMUL R13, R38, R17 ;  /* 0x00000011260d7220 */ /* 0x000fe20000400000 */
[----:B------:R1:W-:Y:S01]  /*7680*/  STS.128 [R96+UR4], R80 ;  /* 0x0000005060007988 */ /* 0x0003e20008000c04 */
[----:B------:R-:W-:Y:S01]  /*7690*/  LOP3.LUT R64, R67, 0xffff0000, RZ, 0xc0, !PT ;  /* 0xffff000043407812 */ /* 0x000fe200078ec0ff */
[C---:B------:R-:W-:Y:S01]  /*76a0*/  FFMA R11, R41.reuse, R50, R11 ;  /* 0x00000032290b7223 */ /* 0x040fe2000000000b */
[----:B------:R-:W-:Y:S01]  /*76b0*/  SHF.L.U32 R65, R72, 0x10, RZ ;  /* 0x0000001048417819 */ /* 0x000fe200000006ff */
[C---:B------:R-:W-:Y:S01]  /*76c0*/  FFMA R15, R41.reuse, R52, R15 ;  /* 0x00000034290f7223 */ /* 0x040fe2000000000f */
[----:B------:R-:W-:Y:S01]  /*76d0*/  F2FP.BF16.F32.PACK_AB R104, R10, R3 ;  /* 0x000000030a68723e */ /* 0x000fe200000010ff */
[C---:B------:R-:W-:Y:S01]  /*76e0*/  FFMA R12, R41.reuse, R53, R12 ;  /* 0x00000035290c7223 */ /* 0x040fe2000000000c */
[C---:B------:R-:W-:Y:S01]  /*76f0*/  FFMA R13, R41.reuse, R54, R13 ;  /* 0x00000036290d7223 */ /* 0x040fe2000000000d */
[C---:B------:R-:W-:Y:S01]  /*7700*/  FMUL R14, R38.reuse, R18 ;  /* 0x00000012260e7220 */ /* 0x040fe20000400000 */
[C---:B------:R-:W-:Y:S01]  /*7710*/  FMUL R19, R38.reuse, R19 ;  /* 0x0000001326137220 */ /* 0x040fe20000400000 */
[C---:B------:R-:W-:Y:S01]  /*7720*/  FMUL R16, R38.reuse, R20 ;  /* 0x0000001426107220 */ /* 0x040fe20000400000 */
[C---:B------:R-:W-:Y:S01]  /*7730*/  FMUL R17, R38.reuse, R21 ;  /* 0x0000001526117220 */ /* 0x040fe20000400000 */
[C---:B------:R-:W-:Y:S01]  /*7740*/  FFMA R14, R41.reuse, R55, R14 ;  /* 0x00000037290e7223 */ /* 0x040fe2000000000e */
        /* <DEDUP_REMOVED lines=9> */
[----:B------:R-:W-:Y:S01]  /*77e0*/  FFMA R23, R41, R60, R23 ;  /* 0x0000003c29177223 */ /* 0x000fe20000000017 */
[C---:B------:R-:W-:Y:S01]  /*77f0*/  FMUL R27, R38.reuse, R27 ;  /* 0x0000001b261b7220 */ /* 0x040fe20000400000 */
[----:B------:R-:W-:Y:S01]  /*7800*/  F2FP.BF16.F32.PACK_AB R105, R15, R11 ;  /* 0x0000000b0f69723e */ /* 0x000fe200000010ff */
[----:B------:R-:W-:Y:S01]  /*7810*/  FFMA R20, R41, R61, R20 ;  /* 0x0000003d29147223 */ /* 0x000fe20000000014 */
[----:B------:R-:W-:Y:S01]  /*7820*/  F2FP.BF16.F32.PACK_AB R106, R13, R12 ;  /* 0x0000000c0d6a723e */ /* 0x000fe200000010ff */
[----:B------:R-:W-:Y:S01]  /*7830*/  FMUL R24, R38, R28 ;  /* 0x0000001c26187220 */ /* 0x000fe20000400000 */
[----:B------:R-:W-:Y:S01]  /*7840*/  F2FP.BF16.F32.PACK_AB R107, R19, R14 ;  /* 0x0000000e136b723e */ /* 0x000fe200000010ff */
[----:B------:R-:W-:Y:S01]  /*7850*/  FFMA R21, R41, R62, R21 ;  /* 0x0000003e29157223 */ /* 0x000fe20000000015 */
[----:B------:R-:W-:Y:S01]  /*7860*/  LOP3.LUT R66, R72, 0xffff0000, RZ, 0xc0, !PT ;  /* 0xffff000048427812 */ /* 0x000fe200078ec0ff */
[C---:B------:R-:W-:Y:S01]  /*7870*/  FMUL R25, R38.reuse, R29 ;  /* 0x0000001d26197220 */ /* 0x040fe20000400000 */
[----:B------:R-:W-:Y:S01]  /*7880*/  SHF.L.U32 R67, R73, 0x10, RZ ;  /* 0x0000001049437819 */ /* 0x000fe200000006ff */
[----:B------:R1:W-:Y:S01]  /*7890*/  STS.128 [R102+0x10], R104 ;  /* 0x0000106866007388 */ /* 0x0003e20000000c00 */
[----:B------:R-:W-:Y:S01]  /*78a0*/  FFMA R22, R41, R63, R22 ;  /* 0x0000003f29167223 */ /* 0x000fe20000000016 */
[----:B------:R-:W-:Y:S01]  /*78b0*/  LOP3.LUT R68, R73, 0xffff0000, RZ, 0xc0, !PT ;  /* 0xffff000049447812 */ /* 0x000fe200078ec0ff */
[----:B------:R-:W-:Y:S01]  /*78c0*/  FMUL R26, R38, R30 ;  /* 0x0000001e261a7220 */ /* 0x000fe20000400000 */
[C---:B------:R-:W-:Y:S01]  /*78d0*/  FFMA R27, R41.reuse, R64, R27 ;  /* 0x00000040291b7223 */ /* 0x040fe2000000001b */
[----:B------:R-:W-:Y:S01]  /*78e0*/  SHF.L.U32 R69, R74, 0x10, RZ ;  /* 0x000000104a457819 */ /* 0x000fe200000006ff */
[----:B------:R-:W-:Y:S01]  /*78f0*/  FMUL R31, R38, R31 ;  /* 0x0000001f261f7220 */ /* 0x000fe20000400000 */
[C---:B------:R-:W-:Y:S01]  /*7900*/  FFMA R24, R41.reuse, R65, R24 ;  /* 0x0000004129187223 */ /* 0x040fe20000000018 */
[----:B------:R-:W-:Y:S01]  /*7910*/  LOP3.LUT R70, R74, 0xffff0000, RZ, 0xc0, !PT ;  /* 0xffff00004a467812 */ /* 0x000fe200078ec0ff */
[C---:B------:R-:W-:Y:S01]  /*7920*/  FMUL R28, R38.reuse, R32 ;  /* 0x00000020261c7220 */ /* 0x040fe20000400000 */
[----:B------:R-:W-:Y:S01]  /*7930*/  FFMA R25, R41, R66, R25 ;  /* 0x0000004229197223 */ /* 0x000fe20000000019 */
[----:B------:R-:W-:Y:S01]  /*7940*/  SHF.L.U32 R71, R75, 0x10, RZ ;  /* 0x000000104b477819 */ /* 0x000fe200000006ff */
[C---:B------:R-:W-:Y:S01]  /*7950*/  FMUL R29, R38.reuse, R33 ;  /* 0x00000021261d7220 */ /* 0x040fe20000400000 */
[----:B------:R-:W-:Y:S01]  /*7960*/  FFMA R26, R41, R67, R26 ;  /* 0x00000043291a7223 */ /* 0x000fe2000000001a */
[----:B------:R-:W-:Y:S01]  /*7970*/  LOP3.LUT R72, R75, 0xffff0000, RZ, 0xc0, !PT ;  /* 0xffff00004b487812 */ /* 0x000fe200078ec0ff */
        /* <DEDUP_REMOVED lines=8> */
[----:B------:R-:W-:Y:S01]  /*7a00*/  FFMA R30, R41, R71, R30 ;  /* 0x00000047291e7223 */ /* 0x000fe2000000001e */
[----:B------:R-:W-:Y:S01]  /*7a10*/  F2FP.BF16.F32.PACK_AB R111, R27, R22 ;  /* 0x000000161b6f723e */ /* 0x000fe200000010ff */
[----:B------:R-:W-:Y:S01]  /*7a20*/  FFMA R35, R41, R72, R35 ;  /* 0x0000004829237223 */ /* 0x000fe20000000023 */
[----:B------:R-:W-:Y:S02]  /*7a30*/  F2FP.BF16.F32.PACK_AB R112, R25, R24 ;  /* 0x000000181970723e */ /* 0x000fe400000010ff */
[----:B------:R-:W-:Y:S01]  /*7a40*/  F2FP.BF16.F32.PACK_AB R113, R31, R26 ;  /* 0x0000001a1f71723e */ /* 0x000fe200000010ff */
[----:B------:R1:W-:Y:S01]  /*7a50*/  STS.128 [R103+0x20], R108 ;  /* 0x0000206c67007388 */ /* 0x0003e20000000c00 */
        /* <DEDUP_REMOVED lines=8> */
[----:B--2---:R-:W2:Y:S02]  /*7ae0*/  FENCE.VIEW.ASYNC.S ;  /* 0x00000000000073c6 */ /* 0x004ea40000000000 */
[----:B--2---:R-:W-:Y:S06]  /*7af0*/  BAR.SYNC.DEFER_BLOCKING 0x1, 0x80 ;  /* 0x0042000000007b1d */ /* 0x004fec0000010000 */
[----:B------:R-:W-:Y:S05]  /*7b00*/  @P0 BRA `(.L_x_118) ;  /* 0x0000000000240947 */ /* 0x000fea0003800000 */
[----:B------:R-:W2:Y:S01]  /*7b10*/  LDCU.64 UR10, c[0x0][0x348] ;  /* 0x00006900ff0a77ac */ /* 0x000ea20008000a00 */
[----:B------:R-:W-:Y:S02]  /*7b20*/  UIADD3 UR9, UPT, UPT, UR49, 0x20, URZ ;  /* 0x0000002031097890 */ /* 0x000fe4000fffe0ff */
[----:B------:R-:W-:Y:S02]  /*7b30*/  UIADD3 UR8, UPT, UPT, UR47, 0x200, UR4 ;  /* 0x000002002f087890 */ /* 0x000fe4000fffe004 */
[----:B--2---:R-:W-:Y:S03]  /*7b40*/  UIADD3 UR6, UP0, UPT, UR10, 0x680, URZ ;  /* 0x000006800a067890 */ /* 0x004fe6000ff1e0ff */
[----:B------:R-:W-:Y:S01]  /*7b50*/  UMOV UR10, UR50 ;  /* 0x00000032000a7c82 */ /* 0x000fe20008000000 */
[----:B------:R-:W-:Y:S03]  /*7b60*/  UIADD3.X UR7, UPT, UPT, URZ, UR11, URZ, UP0, !UPT ;  /* 0x0000000bff077290 */ /* 0x000fe600087fe4ff */
[----:B------:R-:W-:Y:S06]  /*7b70*/  UMOV UR11, UR36 ;  /* 0x00000024000b7c82 */ /* 0x000fec0008000000 */
[----:B------:R2:W-:Y:S02]  /*7b80*/  UTMASTG.3D [UR8], [UR6] ;  /* 0x00000008060073b5 */ /* 0x0005e40008010000 */
[----:B--2---:R0:W-:Y:S02]  /*7b90*/  UTMACMDFLUSH ;  /* 0x00000000000079b7 */ /* 0x0041e40000000000 */
.L_x_118:
[----:B------:R-:W-:Y:S05]  /*7ba0*/  BSYNC.RECONVERGENT B0 ;  /* 0x0000000000007941 */ /* 0x000fea0003800200 */
.L_x_117:
[----:B------:R-:W-:Y:S01]  /*7bb0*/  UIADD3 UR4, UPT, UPT, UR45, 0x1, URZ ;  /* 0x000000012d047890 */ /* 0x000fe2000fffe0ff */
[----:B------:R-:W-:Y:S03]  /*7bc0*/  BSSY.RECONVERGENT B0, `(.L_x_119) ;  /* 0x0000008000007945 */ /* 0x000fe60003800200 */
[----:B------:R-:W-:Y:S04]  /*7bd0*/  UISETP.NE.AND UP0, UPT, UR4, 0x3, UPT ;  /* 0x000000030400788c */ /* 0x000fe8000bf05270 */
[----:B------:R-:W-:Y:S02]  /*7be0*/  UISETP.EQ.XOR UP1, UPT, UR44, 0x3, !UP0 ;  /* 0x000000032c00788c */ /* 0x000fe4000c722a70 */
[----:B------:R-:W-:Y:S02]  /*7bf0*/  USEL UR46, UR4, URZ, UP0 ;  /* 0x000000ff042e7287 */ /* 0x000fe40008000000 */
[----:B------:R-:W-:Y:S04]  /*7c00*/  USEL UR5, URZ, 0x1, !UP1 ;  /* 0x00000001ff057887 */ /* 0x000fe8000c800000 */
[----:B------:R-:W-:Y:S01]  /*7c10*/  ULOP3.LUT UR54, UR54, UR5, URZ, 0x3c, !UPT ;  /* 0x0000000536367292 */ /* 0x000fe2000f8e3cff */
[----:B------:R-:W-:Y:S11]  /*7c20*/  @P0 BRA `(.L_x_120) ;  /* 0x0000000000040947 */ /* 0x000ff60003800000 */
[----:B------:R-:W-:Y:S04]  /*7c30*/  DEPBAR.LE SB0, 0x1 ;  /* 0x000080400000791a */ /* 0x000fe80000000000 */
.L_x_120:
[----:B------:R-:W-:Y:S05]  /*7c40*/  BSYNC.RECONVERGENT B0 ;  /* 0x0000000000007941 */ /* 0x000fea0003800200 */
.L_x_119:
[----:B------:R-:W-:Y:S01]  /*7c50*/  BAR.SYNC.DEFER_BLOCKING 0x1, 0x80 ;  /* 0x0042000000007b1d */ /* 0x000fe20000010000 */
[----:B------:R-:W-:Y:S01]  /*7c60*/  UISETP.NE.AND UP0, UPT, UR53, -0x2, UPT ;  /* 0xfffffffe3500788c */ /* 0x000fe2000bf05270 */
[----:B------:R-:W-:Y:S08]  /*7c70*/  IADD3 R0, PT, PT, R36, 0x1, RZ ;  /* 0x0000000124007810 */ /* 0x000ff00007ffe0ff */
[----:B------:R-:W-:Y:S05]  /*7c80*/  BRA.U !UP0, `(.L_x_121) ;  /* 0x0000000108287547 */ /* 0x000fea000b800000 */
[----:B------:R-:W2:Y:S01]  /*7c90*/  S2R R2, SR_CgaCtaId ;  /* 0x0000000000027919 */ /* 0x000ea20000008800 */
[----:B------:R-:W-:Y:S01]  /*7ca0*/  ISETP.NE.AND P0, PT, R101, RZ, PT ;  /* 0x000000ff6500720c */ /* 0x000fe20003f05270 */
[----:B------:R-:W-:Y:S01]  /*7cb0*/  IMAD.U32 R3, RZ, RZ, UR52 ;  /* 0x00000034ff037e24 */ /* 0x000fe2000f8e00ff */
[----:B------:R-:W-:Y:S04]  /*7cc0*/  UIADD3 UR4, UPT, UPT, UR52, 0x1, URZ ;  /* 0x0000000134047890 */ /* 0x000fe8000fffe0ff */
[----:B------:R-:W-:Y:S04]  /*7cd0*/  UISETP.NE.AND UP0, UPT, UR4, 0x3, UPT ;  /* 0x000000030400788c */ /* 0x000fe8000bf05270 */
[----:B------:R-:W-:Y:S03]  /*7ce0*/  USEL UR52, UR4, URZ, UP0 ;  /* 0x000000ff04347287 */ /* 0x000fe60008000000 */
[----:B------:R-:W-:Y:S05]  /*7cf0*/  @P0 LEA R3, R3, UR47, 0x3 ;  /* 0x0000002f03030c11 */ /* 0x000fea000f8e18ff */
[----:B------:R-:W-:Y:S05]  /*7d00*/  @P0 VIADD R3, R3, 0x98 ;  /* 0x0000009803030836 */ /* 0x000fea0000000000 */
[----:B--2---:R-:W-:Y:S04]  /*7d10*/  @P0 PRMT R2, R2, 0x654, R3 ;  /* 0x0000065402020816 */ /* 0x004fe80000000003 */
[----:B------:R2:W-:Y:S03]  /*7d20*/  @P0 SYNCS.ARRIVE.TRANS64.RED.A1T0 RZ, [R2+URZ], RZ ;  /* 0x000000ff02ff09a7 */ /* 0x0005e600081004ff */
.L_x_121:
[----:B------:R-:W-:Y:S01]  /*7d30*/  R2UR UR6, R100 ;  /* 0x00000000640672ca */ /* 0x000fe200000e0000 */
[----:B------:R-:W-:Y:S01]  /*7d40*/  UIADD3 UR53, UPT, UPT, UR53, 0x2, URZ ;  /* 0x0000000235357890 */ /* 0x000fe2000fffe0ff */
[----:B------:R-:W-:Y:S01]  /*7d50*/  R2UR UR5, R86 ;  /* 0x00000000560572ca */ /* 0x000fe200000e0000 */
[----:B------:R-:W-:Y:S01]  /*7d60*/  UMOV UR36, UR63 ;  /* 0x0000003f00247c82 */ /* 0x000fe20008000000 */
[----:B------:R-:W-:Y:S02]  /*7d70*/  R2UR UR4, R87 ;  /* 0x00000000570472ca */ /* 0x000fe400000e0000 */
[----:B------:R-:W-:Y:S02]  /*7d80*/  ISETP.NE.AND P0, PT, R90, 0x2, PT ;  /* 0x000000025a00780c */ /* 0x000fe40003f05270 */
[----:B------:R-:W-:Y:S02]  /*7d90*/  ISETP.NE.AND P1, PT, R0, 0x4, PT ;  /* 0x000000040000780c */ /* 0x000fe40003f25270 */
[----:B--2---:R-:W-:Y:S02]  /*7da0*/  SEL R2, RZ, 0x1, P0 ;  /* 0x00000001ff027807 */ /* 0x004fe40000000000 */
[----:B------:R-:W-:Y:S01]  /*7db0*/  SEL R3, RZ, 0x1, P1 ;  /* 0x00000001ff037807 */ /* 0x000fe20000800000 */
[----:B------:R-:W-:Y:S01]  /*7dc0*/  UISETP.NE.AND UP0, UPT, UR6, URZ, UPT ;  /* 0x000000ff0600728c */ /* 0x000fe2000bf05270 */
[----:B------:R-:W-:Y:S01]  /*7dd0*/  LOP3.LUT R93, R93, R2, RZ, 0x3c, !PT ;  /* 0x000000025d5d7212 */ /* 0x000fe200078e3cff */
[----:B------:R-:W-:Y:S01]  /*7de0*/  UIADD3 UR30, UPT, UPT, UR37, UR5, URZ ;  /* 0x00000005251e7290 */ /* 0x000fe2000fffe0ff */
[----:B------:R-:W-:Y:S01]  /*7df0*/  LOP3.LUT R94, R94, R3, RZ, 0x3c, !PT ;  /* 0x000000035e5e7212 */ /* 0x000fe200078e3cff */
[----:B------:R-:W-:Y:S01]  /*7e00*/  UIADD3 UR25, UPT, UPT, UR38, UR4, URZ ;  /* 0x0000000426197290 */ /* 0x000fe2000fffe0ff */
[----:B------:R-:W-:Y:S02]  /*7e10*/  SEL R90, R90, RZ, P0 ;  /* 0x000000ff5a5a7207 */ /* 0x000fe40000000000 */
[----:B------:R-:W-:Y:S02]  /*7e20*/  SEL R36, R0, RZ, P1 ;  /* 0x000000ff00247207 */ /* 0x000fe40000800000 */
[----:B------:R-:W-:Y:S07]  /*7e30*/  BRA.U UP0, `(.L_x_122) ;  /* 0xffffffd500807547 */ /* 0x000fee000b83ffff */
[----:B------:R-:W-:-:S13]  /*7e40*/  R2UR UR4, R88 ;  /* 0x00000000580472ca */ /* 0x000fda00000e0000 */
[----:B------:R-:W-:-:S09]  /*7e50*/  UISETP.NE.AND UP0, UPT, UR4, URZ, UPT ;  /* 0x000000ff0400728c */ /* 0x000fd2000bf05270 */
[----:B------:R-:W-:Y:S05]  /*7e60*/  BRA.U !UP0, `(.L_x_123) ;  /* 0x0000000108487547 */ /* 0x000fea000b800000 */
[----:B------:R-:W2:Y:S02]  /*7e70*/  LDCU.64 UR4, c[0x0][0x890] ;  /* 0x00011200ff0477ac */ /* 0x000ea40008000a00 */
[----:B--2---:R-:W-:-:S04]  /*7e80*/  UISETP.NE.U32.AND UP0, UPT, UR4, URZ, UPT ;  /* 0x000000ff0400728c */ /* 0x004fc8000bf05070 */
[----:B------:R-:W-:-:S09]  /*7e90*/  UISETP.NE.AND.EX UP0, UPT, UR5, URZ, UPT, UP0 ;  /* 0x000000ff0500728c */ /* 0x000fd2000bf05300 */
[----:B------:R-:W-:Y:S05]  /*7ea0*/  BRA.U UP0, `(.L_x_124) ;  /* 0x00000001000c7547 */ /* 0x000fea000b800000 */
[----:B------:R-:W-:-:S13]  /*7eb0*/  FSETP.NEU.AND P0, PT, R41, RZ, PT ;  /* 0x000000ff2900720b */ /* 0x000fda0003f0d000 */
[----:B------:R-:W-:Y:S05]  /*7ec0*/  @!P0 EXIT ;  /* 0x000000000000894d */ /* 0x000fea0003800000 */
[----:B------:R-:W-:Y:S05]  /*7ed0*/  BRA `(.L_x_123) ;  /* 0x00000000002c7947 */ /* 0x000fea0003800000 */
.L_x_124:
[----:B------:R-:W-:Y:S01]  /*7ee0*/  ISETP.NE.AND P0, PT, R89, RZ, PT ;  /* 0x000000ff5900720c */ /* 0x000fe20003f05270 */
[----:B------:R-:W-:-:S12]  /*7ef0*/  BSSY.RECONVERGENT B0, `(.L_x_123) ;  /* 0x0000009000007945 */ /* 0x000fd80003800200 */
[----:B------:R-:W-:Y:S05]  /*7f00*/  @P0 BRA `(.L_x_125) ;  /* 0x0000000000140947 */ /* 0x000fea0003800000 */
[----:B------:R-:W2:Y:S02]  /*7f10*/  LDCU.64 UR4, c[0x0][0x888] ;  /* 0x00011100ff0477ac */ /* 0x000ea40008000a00 */
[----:B--2---:R-:W-:-:S04]  /*7f20*/  ISETP.NE.U32.AND P0, PT, RZ, UR4, PT ;  /* 0x00000004ff007c0c */ /* 0x004fc8000bf05070 */
[----:B------:R-:W-:-:S13]  /*7f30*/  ISETP.NE.AND.EX P0, PT, RZ, UR5, PT, P0 ;  /* 0x00000005ff007c0c */ /* 0x000fda000bf05300 */
[----:B------:R-:W-:Y:S05]  /*7f40*/  @!P0 EXIT ;  /* 0x000000000000894d */ /* 0x000fea0003800000 */
[----:B------:R-:W-:Y:S05]  /*7f50*/  BRA `(.L_x_126) ;  /* 0x0000000000087947 */ /* 0x000fea0003800000 */
.L_x_125:
[----:B------:R-:W-:-:S13]  /*7f60*/  FSETP.NEU.AND P0, PT, R41, RZ, PT ;  /* 0x000000ff2900720b */ /* 0x000fda0003f0d000 */
[----:B------:R-:W-:Y:S05]  /*7f70*/  @!P0 EXIT ;  /* 0x000000000000894d */ /* 0x000fea0003800000 */
.L_x_126:
[----:B------:R-:W-:Y:S05]  /*7f80*/  BSYNC.RECONVERGENT B0 ;  /* 0x0000000000007941 */ /* 0x000fea0003800200 */
.L_x_123:
[----:B------:R-:W2:Y:S01]  /*7f90*/  S2UR UR5, SR_CgaCtaId ;  /* 0x00000000000579c3 */ /* 0x000ea20000008800 */
[----:B------:R-:W-:Y:S01]  /*7fa0*/  ULEA UR4, UR52, UR47, 0x3 ;  /* 0x0000002f34047291 */ /* 0x000fe2000f8e18ff */
[----:B------:R-:W-:-:S04]  /*7fb0*/  DEPBAR.LE SB0, 0x0 ;  /* 0x000080000000791a */ /* 0x000fc80000000000 */
[----:B------:R-:W-:-:S04]  /*7fc0*/  UIADD3 UR4, UPT, UPT, UR4, 0x98, URZ ;  /* 0x0000009804047890 */ /* 0x000fc8000fffe0ff */
[----:B--2---:R-:W-:-:S09]  /*7fd0*/  UPRMT UR4, UR5, 0x654, UR4 ;  /* 0x0000065405047896 */ /* 0x004fd20008000004 */
[----:B------:R-:W-:Y:S01]  /*7fe0*/  SYNCS.ARRIVE.TRANS64.RED.A1T0 RZ, [UR4], RZ ;  /* 0x000000ffffff79a7 */ /* 0x000fe20008100404 */
[----:B------:R-:W-:Y:S05]  /*7ff0*/  EXIT ;  /* 0x000000000000794d */ /* 0x000fea0003800000 */
.L_x_25:
[----:B--2---:R2:W3:Y:S02]  /*8000*/  SYNCS.PHASECHK.TRANS64.TRYWAIT P0, [R0+URZ+0x130], R3 ;  /* 0x00013003000075a7 */ /* 0x0044e400080011ff */
[----:B---3--:R-:W-:Y:S05]  /*8010*/  @!P0 NANOSLEEP.SYNCS 0x989680 ;  /* 0x009896800000895d */ /* 0x008fea0003900000 */
[----:B------:R-:W3:Y:S02]  /*8020*/  @!P0 SYNCS.PHASECHK.TRANS64 P0, [R0+URZ+0x130], R3 ;  /* 0x00013003000085a7 */ /* 0x000ee400080010ff */
[----:B---3--:R-:W-:Y:S05]  /*8030*/  @!P0 BRA `(.L_x_25) ;  /* 0xfffffffc00f08947 */ /* 0x008fea000383ffff */
[----:B------:R-:W-:Y:S05]  /*8040*/  BRA `(.L_x_127) ;  /* 0xffffff98006c7947 */ /* 0x000fea000383ffff */
.L_x_28:
[----:B--2---:R-:W-:-:S07]  /*8050*/  MOV R0, UR33 ;  /* 0x0000002100007c02 */ /* 0x004fce0008000f00 */
.L_x_128:
[----:B--2---:R2:W3:Y:S02]  /*8060*/  SYNCS.PHASECHK.TRANS64.TRYWAIT P0, [R0+URZ+0x40], R3 ;  /* 0x00004003000075a7 */ /* 0x0044e400080011ff */
[----:B---3--:R-:W-:Y:S05]  /*8070*/  @!P0 NANOSLEEP.SYNCS 0x989680 ;  /* 0x009896800000895d */ /* 0x008fea0003900000 */
[----:B------:R-:W3:Y:S02]  /*8080*/  @!P0 SYNCS.PHASECHK.TRANS64 P0, [R0+URZ+0x40], R3 ;  /* 0x00004003000085a7 */ /* 0x000ee400080010ff */
[----:B---3--:R-:W-:Y:S05]  /*8090*/  @!P0 BRA `(.L_x_128) ;  /* 0xfffffffc00f08947 */ /* 0x008fea000383ffff */
[----:B------:R-:W-:Y:S05]  /*80a0*/  BRA `(.L_x_27) ;  /* 0xffffff9800ac7947 */ /* 0x000fea000383ffff */
.L_x_35:
[----:B-1----:R-:W-:-:S07]  /*80b0*/  MOV R0, UR17 ;  /* 0x0000001100007c02 */ /* 0x002fce0008000f00 */
.L_x_129:
[----:B-1----:R1:W2:Y:S02]  /*80c0*/  SYNCS.PHASECHK.TRANS64.TRYWAIT P0, [R0+URZ+0x40], R3 ;  /* 0x00004003000075a7 */ /* 0x0022a400080011ff */
[----:B--2---:R-:W-:Y:S05]  /*80d0*/  @!P0 NANOSLEEP.SYNCS 0x989680 ;  /* 0x009896800000895d */ /* 0x004fea0003900000 */
[----:B------:R-:W2:Y:S02]  /*80e0*/  @!P0 SYNCS.PHASECHK.TRANS64 P0, [R0+URZ+0x40], R3 ;  /* 0x00004003000085a7 */ /* 0x000ea400080010ff */
[----:B--2---:R-:W-:Y:S05]  /*80f0*/  @!P0 BRA `(.L_x_129) ;  /* 0xfffffffc00f08947 */ /* 0x004fea000383ffff */
[----:B------:R-:W-:Y:S05]  /*8100*/  BRA `(.L_x_34) ;  /* 0xffffff9c006c7947 */ /* 0x000fea000383ffff */
.L_x_40:
[----:B-1----:R1:W2:Y:S02]  /*8110*/  SYNCS.PHASECHK.TRANS64.TRYWAIT P0, [R3+URZ+0xc0], R0 ;  /* 0x0000c000030075a7 */ /* 0x0022a400080011ff */
[----:B--2---:R-:W-:Y:S05]  /*8120*/  @!P0 NANOSLEEP.SYNCS 0x989680 ;  /* 0x009896800000895d */ /* 0x004fea0003900000 */
[----:B------:R-:W2:Y:S02]  /*8130*/  @!P0 SYNCS.PHASECHK.TRANS64 P0, [R3+URZ+0xc0], R0 ;  /* 0x0000c000030085a7 */ /* 0x000ea400080010ff */
[----:B--2---:R-:W-:Y:S05]  /*8140*/  @!P0 BRA `(.L_x_40) ;  /* 0xfffffffc00f08947 */ /* 0x004fea000383ffff */
[----:B------:R-:W-:Y:S05]  /*8150*/  BRA `(.L_x_130) ;  /* 0xffffffa0000c7947 */ /* 0x000fea000383ffff */
.L_x_44:
[----:B-1----:R-:W-:-:S07]  /*8160*/  MOV R0, UR4 ;  /* 0x0000000400007c02 */ /* 0x002fce0008000f00 */
.L_x_131:
[----:B-1----:R1:W2:Y:S02]  /*8170*/  SYNCS.PHASECHK.TRANS64.TRYWAIT P0, [R0+URZ], R3 ;  /* 0x00000003000075a7 */ /* 0x0022a400080011ff */
[----:B--2---:R-:W-:Y:S05]  /*8180*/  @!P0 NANOSLEEP.SYNCS 0x989680 ;  /* 0x009896800000895d */ /* 0x004fea0003900000 */
[----:B------:R-:W2:Y:S02]  /*8190*/  @!P0 SYNCS.PHASECHK.TRANS64 P0, [R0+URZ], R3 ;  /* 0x00000003000085a7 */ /* 0x000ea400080010ff */
[----:B--2---:R-:W-:Y:S05]  /*81a0*/  @!P0 BRA `(.L_x_131) ;  /* 0xfffffffc00f08947 */ /* 0x004fea000383ffff */
[----:B------:R-:W-:Y:S05]  /*81b0*/  BRA `(.L_x_132) ;  /* 0xffffffa400b87947 */ /* 0x000fea000383ffff */
.L_x_45:
[----:B------:R-:W-:-:S07]  /*81c0*/  MOV R0, UR5 ;  /* 0x0000000500007c02 */ /* 0x000fce0008000f00 */
.L_x_133:
[----:B-1----:R1:W2:Y:S02]  /*81d0*/  SYNCS.PHASECHK.TRANS64.TRYWAIT P0, [R0+URZ], R3 ;  /* 0x00000003000075a7 */ /* 0x0022a400080011ff */
[----:B--2---:R-:W-:Y:S05]  /*81e0*/  @!P0 NANOSLEEP.SYNCS 0x989680 ;  /* 0x009896800000895d */ /* 0x004fea0003900000 */
[----:B------:R-:W2:Y:S02]  /*81f0*/  @!P0 SYNCS.PHASECHK.TRANS64 P0, [R0+URZ], R3 ;  /* 0x00000003000085a7 */ /* 0x000ea400080010ff */
[----:B--2---:R-:W-:Y:S05]  /*8200*/  @!P0 BRA `(.L_x_133) ;  /* 0xfffffffc00f08947 */ /* 0x004fea000383ffff */
[----:B------:R-:W-:Y:S05]  /*8210*/  BRA `(.L_x_134) ;  /* 0xffffffa400c47947 */ /* 0x000fea000383ffff */
.L_x_46:
[----:B------:R-:W-:-:S07]  /*8220*/  MOV R0, UR5 ;  /* 0x0000000500007c02 */ /* 0x000fce0008000f00 */
.L_x_135:
[----:B-1----:R1:W2:Y:S02]  /*8230*/  SYNCS.PHASECHK.TRANS64.TRYWAIT P0, [R0+URZ], R3 ;  /* 0x00000003000075a7 */ /* 0x0022a400080011ff */
[----:B--2---:R-:W-:Y:S05]  /*8240*/  @!P0 NANOSLEEP.SYNCS 0x989680 ;  /* 0x009896800000895d */ /* 0x004fea0003900000 */
[----:B------:R-:W2:Y:S02]  /*8250*/  @!P0 SYNCS.PHASECHK.TRANS64 P0, [R0+URZ], R3 ;  /* 0x00000003000085a7 */ /* 0x000ea400080010ff */
[----:B--2---:R-:W-:Y:S05]  /*8260*/  @!P0 BRA `(.L_x_135) ;  /* 0xfffffffc00f08947 */ /* 0x004fea000383ffff */
[----:B------:R-:W-:Y:S05]  /*8270*/  BRA `(.L_x_136) ;  /* 0xffffffa400d07947 */ /* 0x000fea000383ffff */
.L_x_47:
[----:B------:R-:W-:-:S07]  /*8280*/  MOV R0, UR5 ;  /* 0x0000000500007c02 */ /* 0x000fce0008000f00 */
.L_x_137:
[----:B-1----:R1:W2:Y:S02]  /*8290*/  SYNCS.PHASECHK.TRANS64.TRYWAIT P0, [R0+URZ], R3 ;  /* 0x00000003000075a7 */ /* 0x0022a400080011ff */
[----:B--2---:R-:W-:Y:S05]  /*82a0*/  @!P0 NANOSLEEP.SYNCS 0x989680 ;  /* 0x009896800000895d */ /* 0x004fea0003900000 */
[----:B------:R-:W2:Y:S02]  /*82b0*/  @!P0 SYNCS.PHASECHK.TRANS64 P0, [R0+URZ], R3 ;  /* 0x00000003000085a7 */ /* 0x000ea400080010ff */
[----:B--2---:R-:W-:Y:S05]  /*82c0*/  @!P0 BRA `(.L_x_137) ;  /* 0xfffffffc00f08947 */ /* 0x004fea000383ffff */
[----:B------:R-:W-:Y:S05]  /*82d0*/  BRA `(.L_x_138) ;  /* 0xffffffa400dc7947 */ /* 0x000fea000383ffff */
.L_x_48:
[----:B------:R-:W-:-:S07]  /*82e0*/  MOV R0, UR5 ;  /* 0x0000000500007c02 */ /* 0x000fce0008000f00 */
.L_x_139:
[----:B-1----:R1:W2:Y:S02]  /*82f0*/  SYNCS.PHASECHK.TRANS64.TRYWAIT P0, [R0+URZ], R3 ;  /* 0x00000003000075a7 */ /* 0x0022a400080011ff */
[----:B--2---:R-:W-:Y:S05]  /*8300*/  @!P0 NANOSLEEP.SYNCS 0x989680 ;  /* 0x009896800000895d */ /* 0x004fea0003900000 */
[----:B------:R-:W2:Y:S02]  /*8310*/  @!P0 SYNCS.PHASECHK.TRANS64 P0, [R0+URZ], R3 ;  /* 0x00000003000085a7 */ /* 0x000ea400080010ff */
[----:B--2---:R-:W-:Y:S05]  /*8320*/  @!P0 BRA `(.L_x_139) ;  /* 0xfffffffc00f08947 */ /* 0x004fea000383ffff */
[----:B------:R-:W-:Y:S05]  /*8330*/  BRA `(.L_x_140) ;  /* 0xffffffa400e87947 */ /* 0x000fea000383ffff */
.L_x_49:
[----:B------:R-:W-:-:S07]  /*8340*/  MOV R0, UR5 ;  /* 0x0000000500007c02 */ /* 0x000fce0008000f00 */
.L_x_141:
[----:B-1----:R1:W2:Y:S02]  /*8350*/  SYNCS.PHASECHK.TRANS64.TRYWAIT P0, [R0+URZ], R3 ;  /* 0x00000003000075a7 */ /* 0x0022a400080011ff */
[----:B--2---:R-:W-:Y:S05]  /*8360*/  @!P0 NANOSLEEP.SYNCS 0x989680 ;  /* 0x009896800000895d */ /* 0x004fea0003900000 */
[----:B------:R-:W2:Y:S02]  /*8370*/  @!P0 SYNCS.PHASECHK.TRANS64 P0, [R0+URZ], R3 ;  /* 0x00000003000085a7 */ /* 0x000ea400080010ff */
[----:B--2---:R-:W-:Y:S05]  /*8380*/  @!P0 BRA `(.L_x_141) ;  /* 0xfffffffc00f08947 */ /* 0x004fea000383ffff */
[----:B------:R-:W-:Y:S05]  /*8390*/  BRA `(.L_x_142) ;  /* 0xffffffa400f47947 */ /* 0x000fea000383ffff */
.L_x_50:
[----:B------:R-:W-:-:S07]  /*83a0*/  MOV R0, UR5 ;  /* 0x0000000500007c02 */ /* 0x000fce0008000f00 */
.L_x_143:
[----:B-1----:R1:W2:Y:S02]  /*83b0*/  SYNCS.PHASECHK.TRANS64.TRYWAIT P0, [R0+URZ], R3 ;  /* 0x00000003000075a7 */ /* 0x0022a400080011ff */
[----:B--2---:R-:W-:Y:S05]  /*83c0*/  @!P0 NANOSLEEP.SYNCS 0x989680 ;  /* 0x009896800000895d */ /* 0x004fea0003900000 */
[----:B------:R-:W2:Y:S02]  /*83d0*/  @!P0 SYNCS.PHASECHK.TRANS64 P0, [R0+URZ], R3 ;  /* 0x00000003000085a7 */ /* 0x000ea400080010ff */
[----:B--2---:R-:W-:Y:S05]  /*83e0*/  @!P0 BRA `(.L_x_143) ;  /* 0xfffffffc00f08947 */ /* 0x004fea000383ffff */
[----:B------:R-:W-:Y:S05]  /*83f0*/  BRA `(.L_x_144) ;  /* 0xffffffa800007947 */ /* 0x000fea000383ffff */
.L_x_53:
[----:B-1----:R1:W2:Y:S02]  /*8400*/  SYNCS.PHASECHK.TRANS64.TRYWAIT P0, [R2+URZ+0x120], R5 ;  /* 0x00012005020075a7 */ /* 0x0022a400080011ff */
[----:B--2---:R-:W-:Y:S05]  /*8410*/  @!P0 NANOSLEEP.SYNCS 0x989680 ;  /* 0x009896800000895d */ /* 0x004fea0003900000 */
[----:B------:R-:W2:Y:S02]  /*8420*/  @!P0 SYNCS.PHASECHK.TRANS64 P0, [R2+URZ+0x120], R5 ;  /* 0x00012005020085a7 */ /* 0x000ea400080010ff */
[----:B--2---:R-:W-:Y:S05]  /*8430*/  @!P0 BRA `(.L_x_53) ;  /* 0xfffffffc00f08947 */ /* 0x004fea000383ffff */
[----:B------:R-:W-:Y:S05]  /*8440*/  BRA `(.L_x_145) ;  /* 0xffffffa800647947 */ /* 0x000fea000383ffff */
.L_x_54:
[----:B------:R-:W-:-:S07]  /*8450*/  MOV R2, UR4 ;  /* 0x0000000400027c02 */ /* 0x000fce0008000f00 */
.L_x_146:
[----:B-1----:R1:W2:Y:S02]  /*8460*/  SYNCS.PHASECHK.TRANS64.TRYWAIT P0, [R2+URZ+0xd0], R5 ;  /* 0x0000d005020075a7 */ /* 0x0022a400080011ff */
[----:B--2---:R-:W-:Y:S05]  /*8470*/  @!P0 NANOSLEEP.SYNCS 0x989680 ;  /* 0x009896800000895d */ /* 0x004fea0003900000 */
[----:B------:R-:W2:Y:S02]  /*8480*/  @!P0 SYNCS.PHASECHK.TRANS64 P0, [R2+URZ+0xd0], R5 ;  /* 0x0000d005020085a7 */ /* 0x000ea400080010ff */
[----:B--2---:R-:W-:Y:S05]  /*8490*/  @!P0 BRA `(.L_x_146) ;  /* 0xfffffffc00f08947 */ /* 0x004fea000383ffff */
[----:B------:R-:W-:Y:S05]  /*84a0*/  BRA `(.L_x_147) ;  /* 0xffffffa800747947 */ /* 0x000fea000383ffff */
.L_x_55:
[----:B-1----:R1:W2:Y:S02]  /*84b0*/  SYNCS.PHASECHK.TRANS64.TRYWAIT P1, [R2+URZ+0xc0], R5 ;  /* 0x0000c005020075a7 */ /* 0x0022a400080211ff */
[----:B--2---:R-:W-:Y:S05]  /*84c0*/  @!P1 NANOSLEEP.SYNCS 0x989680 ;  /* 0x009896800000995d */ /* 0x004fea0003900000 */
[----:B------:R-:W2:Y:S02]  /*84d0*/  @!P1 SYNCS.PHASECHK.TRANS64 P1, [R2+URZ+0xc0], R5 ;  /* 0x0000c005020095a7 */ /* 0x000ea400080210ff */
[----:B--2---:R-:W-:Y:S05]  /*84e0*/  @!P1 BRA `(.L_x_55) ;  /* 0xfffffffc00f09947 */ /* 0x004fea000383ffff */
[----:B------:R-:W-:Y:S05]  /*84f0*/  BRA `(.L_x_148) ;  /* 0xffffffa800a47947 */ /* 0x000fea000383ffff */
.L_x_58:
[----:B------:R-:W-:-:S07]  /*8500*/  MOV R0, UR4 ;  /* 0x0000000400007c02 */ /* 0x000fce0008000f00 */
.L_x_149:
[----:B-1----:R1:W2:Y:S02]  /*8510*/  SYNCS.PHASECHK.TRANS64.TRYWAIT P0, [R0+URZ+0xd0], R3 ;  /* 0x0000d003000075a7 */ /* 0x0022a400080011ff */
[----:B--2---:R-:W-:Y:S05]  /*8520*/  @!P0 NANOSLEEP.SYNCS 0x989680 ;  /* 0x009896800000895d */ /* 0x004fea0003900000 */
[----:B------:R-:W2:Y:S02]  /*8530*/  @!P0 SYNCS.PHASECHK.TRANS64 P0, [R0+URZ+0xd0], R3 ;  /* 0x0000d003000085a7 */ /* 0x000ea400080010ff */
[----:B--2---:R-:W-:Y:S05]  /*8540*/  @!P0 BRA `(.L_x_149) ;  /* 0xfffffffc00f08947 */ /* 0x004fea000383ffff */
[----:B------:R-:W-:Y:S05]  /*8550*/  BRA `(.L_x_57) ;  /* 0xffffffa800f87947 */ /* 0x000fea000383ffff */
.L_x_65:
[----:B-1----:R1:W2:Y:S02]  /*8560*/  SYNCS.PHASECHK.TRANS64.TRYWAIT P1, [R0+URZ+0xc0], R5 ;  /* 0x0000c005000075a7 */ /* 0x0022a400080211ff */
[----:B--2---:R-:W-:Y:S05]  /*8570*/  @!P1 NANOSLEEP.SYNCS 0x989680 ;  /* 0x009896800000995d */ /* 0x004fea0003900000 */
[----:B------:R-:W2:Y:S02]  /*8580*/  @!P1 SYNCS.PHASECHK.TRANS64 P1, [R0+URZ+0xc0], R5 ;  /* 0x0000c005000095a7 */ /* 0x000ea400080210ff */
[----:B--2---:R-:W-:Y:S05]  /*8590*/  @!P1 BRA `(.L_x_65) ;  /* 0xfffffffc00f09947 */ /* 0x004fea000383ffff */
[----:B------:R-:W-:Y:S05]  /*85a0*/  BRA `(.L_x_150) ;  /* 0xffffffb000707947 */ /* 0x000fea000383ffff */
.L_x_66:
[----:B------:R-:W-:-:S07]  /*85b0*/  MOV R3, UR30 ;  /* 0x0000001e00037c02 */ /* 0x000fce0008000f00 */
.L_x_151:
[----:B-1----:R1:W2:Y:S02]  /*85c0*/  SYNCS.PHASECHK.TRANS64.TRYWAIT P0, [R3+URZ+0x100], R0 ;  /* 0x00010000030075a7 */ /* 0x0022a400080011ff */
[----:B--2---:R-:W-:Y:S05]  /*85d0*/  @!P0 NANOSLEEP.SYNCS 0x989680 ;  /* 0x009896800000895d */ /* 0x004fea0003900000 */
[----:B------:R-:W2:Y:S02]  /*85e0*/  @!P0 SYNCS.PHASECHK.TRANS64 P0, [R3+URZ+0x100], R0 ;  /* 0x00010000030085a7 */ /* 0x000ea400080010ff */
[----:B--2---:R-:W-:Y:S05]  /*85f0*/  @!P0 BRA `(.L_x_151) ;  /* 0xfffffffc00f08947 */ /* 0x004fea000383ffff */
[----:B------:R-:W-:Y:S05]  /*8600*/  BRA `(.L_x_152) ;  /* 0xffffffb000a87947 */ /* 0x000fea000383ffff */
.L_x_69:
[----:B------:R-:W-:Y:S07]  /*8610*/  MOV R0, UR5 ;  /* 0x0000000500007c02 */ /* 0x000fee0008000f00 */
.L_x_153:
[----:B-1----:R1:W2:Y:S02]  /*8620*/  SYNCS.PHASECHK.TRANS64.TRYWAIT P0, [R0+URZ], R3 ;  /* 0x00000003000075a7 */ /* 0x0022a400080011ff */
[----:B--2---:R-:W-:Y:S05]  /*8630*/  @!P0 NANOSLEEP.SYNCS 0x989680 ;  /* 0x009896800000895d */ /* 0x004fea0003900000 */
[----:B------:R-:W2:Y:S02]  /*8640*/  @!P0 SYNCS.PHASECHK.TRANS64 P0, [R0+URZ], R3 ;  /* 0x00000003000085a7 */ /* 0x000ea400080010ff */
[----:B--2---:R-:W-:Y:S05]  /*8650*/  @!P0 BRA `(.L_x_153) ;  /* 0xfffffffc00f08947 */ /* 0x004fea000383ffff */
[----:B------:R-:W-:Y:S05]  /*8660*/  BRA `(.L_x_68) ;  /* 0xffffffb000c47947 */ /* 0x000fea000383ffff */
.L_x_72:
[----:B------:R-:W-:-:S07]  /*8670*/  MOV R0, UR4 ;  /* 0x0000000400007c02 */ /* 0x000fce0008000f00 */
.L_x_154:
[----:B--2---:R2:W4:Y:S02]  /*8680*/  SYNCS.PHASECHK.TRANS64.TRYWAIT P0, [R0+URZ], R3 ;  /* 0x00000003000075a7 */ /* 0x00452400080011ff */
[----:B----4-:R-:W-:Y:S05]  /*8690*/  @!P0 NANOSLEEP.SYNCS 0x989680 ;  /* 0x009896800000895d */ /* 0x010fea0003900000 */
[----:B------:R-:W4:Y:S02]  /*86a0*/  @!P0 SYNCS.PHASECHK.TRANS64 P0, [R0+URZ], R3 ;  /* 0x00000003000085a7 */ /* 0x000f2400080010ff */
[----:B----4-:R-:W-:Y:S05]  /*86b0*/  @!P0 BRA `(.L_x_154) ;  /* 0xfffffffc00f08947 */ /* 0x010fea000383ffff */
[----:B------:R-:W-:Y:S05]  /*86c0*/  BRA `(.L_x_155) ;  /* 0xffffffb400a07947 */ /* 0x000fea000383ffff */
.L_x_73:
[----:B------:R-:W-:-:S07]  /*86d0*/  MOV R0, UR5 ;  /* 0x0000000500007c02 */ /* 0x000fce0008000f00 */
.L_x_156:
[----:B-1----:R1:W2:Y:S02]  /*86e0*/  SYNCS.PHASECHK.TRANS64.TRYWAIT P0, [R0+URZ], R3 ;  /* 0x00000003000075a7 */ /* 0x0022a400080011ff */
[----:B--2---:R-:W-:Y:S05]  /*86f0*/  @!P0 NANOSLEEP.SYNCS 0x989680 ;  /* 0x009896800000895d */ /* 0x004fea0003900000 */
[----:B------:R-:W2:Y:S02]  /*8700*/  @!P0 SYNCS.PHASECHK.TRANS64 P0, [R0+URZ], R3 ;  /* 0x00000003000085a7 */ /* 0x000ea400080010ff */
[----:B--2---:R-:W-:Y:S05]  /*8710*/  @!P0 BRA `(.L_x_156) ;  /* 0xfffffffc00f08947 */ /* 0x004fea000383ffff */
[----:B------:R-:W-:Y:S05]  /*8720*/  BRA `(.L_x_157) ;  /* 0xffffffb400ac7947 */ /* 0x000fea000383ffff */
.L_x_74:
[----:B------:R-:W-:-:S07]  /*8730*/  MOV R0, UR5 ;  /* 0x0000000500007c02 */ /* 0x000fce0008000f00 */
.L_x_158:
[----:B-1----:R1:W2:Y:S02]  /*8740*/  SYNCS.PHASECHK.TRANS64.TRYWAIT P0, [R0+URZ], R3 ;  /* 0x00000003000075a7 */ /* 0x0022a400080011ff */
[----:B--2---:R-:W-:Y:S05]  /*8750*/  @!P0 NANOSLEEP.SYNCS 0x989680 ;  /* 0x009896800000895d */ /* 0x004fea0003900000 */
[----:B------:R-:W2:Y:S02]  /*8760*/  @!P0 SYNCS.PHASECHK.TRANS64 P0, [R0+URZ], R3 ;  /* 0x00000003000085a7 */ /* 0x000ea400080010ff */
[----:B--2---:R-:W-:Y:S05]  /*8770*/  @!P0 BRA `(.L_x_158) ;  /* 0xfffffffc00f08947 */ /* 0x004fea000383ffff */
[----:B------:R-:W-:Y:S05]  /*8780*/  BRA `(.L_x_159) ;  /* 0xffffffb400b87947 */ /* 0x000fea000383ffff */
.L_x_75:
[----:B------:R-:W-:-:S07]  /*8790*/  MOV R0, UR4 ;  /* 0x0000000400007c02 */ /* 0x000fce0008000f00 */
.L_x_160:
[----:B-1----:R1:W2:Y:S02]  /*87a0*/  SYNCS.PHASECHK.TRANS64.TRYWAIT P0, [R0+URZ], R3 ;  /* 0x00000003000075a7 */ /* 0x0022a400080011ff */
[----:B--2---:R-:W-:Y:S05]  /*87b0*/  @!P0 NANOSLEEP.SYNCS 0x989680 ;  /* 0x009896800000895d */ /* 0x004fea0003900000 */
[----:B------:R-:W2:Y:S02]  /*87c0*/  @!P0 SYNCS.PHASECHK.TRANS64 P0, [R0+URZ], R3 ;  /* 0x00000003000085a7 */ /* 0x000ea400080010ff */
[----:B--2---:R-:W-:Y:S05]  /*87d0*/  @!P0 BRA `(.L_x_160) ;  /* 0xfffffffc00f08947 */ /* 0x004fea000383ffff */
[----:B------:R-:W-:Y:S05]  /*87e0*/  BRA `(.L_x_161) ;  /* 0xffffffb400c47947 */ /* 0x000fea000383ffff */
.L_x_80:
[----:B--2---:R2:W4:Y:S02]  /*87f0*/  SYNCS.PHASECHK.TRANS64.TRYWAIT P0, [R12+URZ+0xc0], R9 ;  /* 0x0000c0090c0075a7 */ /* 0x00452400080011ff */
[----:B----4-:R-:W-:Y:S05]  /*8800*/  @!P0 NANOSLEEP.SYNCS 0x989680 ;  /* 0x009896800000895d */ /* 0x010fea0003900000 */
[----:B------:R-:W4:Y:S02]  /*8810*/  @!P0 SYNCS.PHASECHK.TRANS64 P0, [R12+URZ+0xc0], R9 ;  /* 0x0000c0090c0085a7 */ /* 0x000f2400080010ff */
[----:B----4-:R-:W-:Y:S05]  /*8820*/  @!P0 BRA `(.L_x_80) ;  /* 0xfffffffc00f08947 */ /* 0x010fea000383ffff */
[----:B------:R-:W-:Y:S05]  /*8830*/  BRA `(.L_x_162) ;  /* 0xffffffb800d87947 */ /* 0x000fea000383ffff */
.L_x_83:
[----:B------:R-:W-:Y:S07]  /*8840*/  MOV R0, UR24 ;  /* 0x0000001800007c02 */ /* 0x000fee0008000f00 */
.L_x_163:
[----:B--2---:R2:W3:Y:S02]  /*8850*/  SYNCS.PHASECHK.TRANS64.TRYWAIT P2, [R0+URZ+0xb8], R9 ;  /* 0x0000b809000075a7 */ /* 0x0044e400080411ff */
[----:B---3--:R-:W-:Y:S05]  /*8860*/  @!P2 NANOSLEEP.SYNCS 0x989680 ;  /* 0x009896800000a95d */ /* 0x008fea0003900000 */
[----:B------:R-:W3:Y:S02]  /*8870*/  @!P2 SYNCS.PHASECHK.TRANS64 P2, [R0+URZ+0xb8], R9 ;  /* 0x0000b8090000a5a7 */ /* 0x000ee400080410ff */
[----:B---3--:R-:W-:Y:S05]  /*8880*/  @!P2 BRA `(.L_x_163) ;  /* 0xfffffffc00f0a947 */ /* 0x008fea000383ffff */
[----:B------:R-:W-:Y:S05]  /*8890*/  BRA `(.L_x_82) ;  /* 0xffffffc0003c7947 */ /* 0x000fea000383ffff */
.L_x_86:
[----:B------:R-:W-:Y:S07]  /*88a0*/  MOV R0, UR4 ;  /* 0x0000000400007c02 */ /* 0x000fee0008000f00 */
.L_x_164:
[----:B--2---:R2:W3:Y:S02]  /*88b0*/  SYNCS.PHASECHK.TRANS64.TRYWAIT P0, [R0+URZ+0x98], R9 ;  /* 0x00009809000075a7 */ /* 0x0044e400080011ff */
[----:B---3--:R-:W-:Y:S05]  /*88c0*/  @!P0 NANOSLEEP.SYNCS 0x989680 ;  /* 0x009896800000895d */ /* 0x008fea0003900000 */
[----:B------:R-:W3:Y:S02]  /*88d0*/  @!P0 SYNCS.PHASECHK.TRANS64 P0, [R0+URZ+0x98], R9 ;  /* 0x00009809000085a7 */ /* 0x000ee400080010ff */
[----:B---3--:R-:W-:Y:S05]  /*88e0*/  @!P0 BRA `(.L_x_164) ;  /* 0xfffffffc00f08947 */ /* 0x008fea000383ffff */
[----:B------:R-:W-:Y:S05]  /*88f0*/  BRA `(.L_x_165) ;  /* 0xffffffc0009c7947 */ /* 0x000fea000383ffff */
.L_x_87:
[----:B------:R-:W-:Y:S07]  /*8900*/  MOV R9, UR5 ;  /* 0x0000000500097c02 */ /* 0x000fee0008000f00 */
.L_x_166:
[----:B--2---:R2:W3:Y:S02]  /*8910*/  SYNCS.PHASECHK.TRANS64.TRYWAIT P0, [R9+URZ+0x98], R0 ;  /* 0x00009800090075a7 */ /* 0x0044e400080011ff */
[----:B---3--:R-:W-:Y:S05]  /*8920*/  @!P0 NANOSLEEP.SYNCS 0x989680 ;  /* 0x009896800000895d */ /* 0x008fea0003900000 */
[----:B------:R-:W3:Y:S02]  /*8930*/  @!P0 SYNCS.PHASECHK.TRANS64 P0, [R9+URZ+0x98], R0 ;  /* 0x00009800090085a7 */ /* 0x000ee400080010ff */
[----:B---3--:R-:W-:Y:S05]  /*8940*/  @!P0 BRA `(.L_x_166) ;  /* 0xfffffffc00f08947 */ /* 0x008fea000383ffff */
[----:B------:R-:W-:Y:S05]  /*8950*/  BRA `(.L_x_167) ;  /* 0xffffffc000fc7947 */ /* 0x000fea000383ffff */
.L_x_89:
[----:B------:R-:W-:-:S07]  /*8960*/  MOV R0, UR4 ;  /* 0x0000000400007c02 */ /* 0x000fce0008000f00 */
.L_x_168:
[----:B--2---:R2:W3:Y:S02]  /*8970*/  SYNCS.PHASECHK.TRANS64.TRYWAIT P0, [R0+URZ], R3 ;  /* 0x00000003000075a7 */ /* 0x0044e400080011ff */
[----:B---3--:R-:W-:Y:S05]  /*8980*/  @!P0 NANOSLEEP.SYNCS 0x989680 ;  /* 0x009896800000895d */ /* 0x008fea0003900000 */
[----:B------:R-:W3:Y:S02]  /*8990*/  @!P0 SYNCS.PHASECHK.TRANS64 P0, [R0+URZ], R3 ;  /* 0x00000003000085a7 */ /* 0x000ee400080010ff */
[----:B---3--:R-:W-:Y:S05]  /*89a0*/  @!P0 BRA `(.L_x_168) ;  /* 0xfffffffc00f08947 */ /* 0x008fea000383ffff */
[----:B------:R-:W-:Y:S05]  /*89b0*/  BRA `(.L_x_169) ;  /* 0xffffffc400907947 */ /* 0x000fea000383ffff */
.L_x_90:
[----:B------:R-:W-:-:S07]  /*89c0*/  MOV R0, UR5 ;  /* 0x0000000500007c02 */ /* 0x000fce0008000f00 */
.L_x_170:
[----:B--2---:R2:W3:Y:S02]  /*89d0*/  SYNCS.PHASECHK.TRANS64.TRYWAIT P0, [R0+URZ], R3 ;  /* 0x00000003000075a7 */ /* 0x0044e400080011ff */
[----:B---3--:R-:W-:Y:S05]  /*89e0*/  @!P0 NANOSLEEP.SYNCS 0x989680 ;  /* 0x009896800000895d */ /* 0x008fea0003900000 */
[----:B------:R-:W3:Y:S02]  /*89f0*/  @!P0 SYNCS.PHASECHK.TRANS64 P0, [R0+URZ], R3 ;  /* 0x00000003000085a7 */ /* 0x000ee400080010ff */
[----:B---3--:R-:W-:Y:S05]  /*8a00*/  @!P0 BRA `(.L_x_170) ;  /* 0xfffffffc00f08947 */ /* 0x008fea000383ffff */
[----:B------:R-:W-:Y:S05]  /*8a10*/  BRA `(.L_x_171) ;  /* 0xffffffc4009c7947 */ /* 0x000fea000383ffff */
.L_x_92:
[----:B-1----:R1:W2:Y:S02]  /*8a20*/  SYNCS.PHASECHK.TRANS64.TRYWAIT P0, [R3+URZ+0xc0], R0 ;  /* 0x0000c000030075a7 */ /* 0x0022a400080011ff */
[----:B--2---:R-:W-:Y:S05]  /*8a30*/  @!P0 NANOSLEEP.SYNCS 0x989680 ;  /* 0x009896800000895d */ /* 0x004fea0003900000 */
[----:B------:R-:W2:Y:S02]  /*8a40*/  @!P0 SYNCS.PHASECHK.TRANS64 P0, [R3+URZ+0xc0], R0 ;  /* 0x0000c000030085a7 */ /* 0x000ea400080010ff */
[----:B--2---:R-:W-:Y:S05]  /*8a50*/  @!P0 BRA `(.L_x_92) ;  /* 0xfffffffc00f08947 */ /* 0x004fea000383ffff */
[----:B------:R-:W-:Y:S05]  /*8a60*/  BRA `(.L_x_172) ;  /* 0xffffffc800887947 */ /* 0x000fea000383ffff */
.L_x_102:
[----:B-1----:R1:W2:Y:S02]  /*8a70*/  SYNCS.PHASECHK.TRANS64.TRYWAIT P1, [R0+URZ+0x80], R5 ;  /* 0x00008005000075a7 */ /* 0x0022a400080211ff */
[----:B--2---:R-:W-:Y:S05]  /*8a80*/  @!P1 NANOSLEEP.SYNCS 0x989680 ;  /* 0x009896800000995d */ /* 0x004fea0003900000 */
[----:B------:R-:W2:Y:S02]  /*8a90*/  @!P1 SYNCS.PHASECHK.TRANS64 P1, [R0+URZ+0x80], R5 ;  /* 0x00008005000095a7 */ /* 0x000ea400080210ff */
[----:B--2---:R-:W-:Y:S05]  /*8aa0*/  @!P1 BRA `(.L_x_102) ;  /* 0xfffffffc00f09947 */ /* 0x004fea000383ffff */
[----:B------:R-:W-:Y:S05]  /*8ab0*/  BRA `(.L_x_101) ;  /* 0xffffffd800207947 */ /* 0x000fea000383ffff */
.L_x_104:
[----:B-1----:R1:W4:Y:S02]  /*8ac0*/  SYNCS.PHASECHK.TRANS64.TRYWAIT P0, [R102+URZ+0xe0], R3 ;  /* 0x0000e003660075a7 */ /* 0x00232400080011ff */
[----:B----4-:R-:W-:Y:S05]  /*8ad0*/  @!P0 NANOSLEEP.SYNCS 0x989680 ;  /* 0x009896800000895d */ /* 0x010fea0003900000 */
[----:B------:R-:W4:Y:S02]  /*8ae0*/  @!P0 SYNCS.PHASECHK.TRANS64 P0, [R102+URZ+0xe0], R3 ;  /* 0x0000e003660085a7 */ /* 0x000f2400080010ff */
[----:B----4-:R-:W-:Y:S05]  /*8af0*/  @!P0 BRA `(.L_x_104) ;  /* 0xfffffffc00f08947 */ /* 0x010fea000383ffff */
[----:B------:R-:W-:Y:S05]  /*8b00*/  BRA `(.L_x_103) ;  /* 0xffffffd800587947 */ /* 0x000fea000383ffff */
.L_x_115:
[----:B---3--:R3:W4:Y:S02]  /*8b10*/  SYNCS.PHASECHK.TRANS64.TRYWAIT P0, [R3+URZ+0x80], R110 ;  /* 0x0000806e030075a7 */ /* 0x00872400080011ff */
[----:B----4-:R-:W-:Y:S05]  /*8b20*/  @!P0 NANOSLEEP.SYNCS 0x989680 ;  /* 0x009896800000895d */ /* 0x010fea0003900000 */
[----:B------:R-:W4:Y:S02]  /*8b30*/  @!P0 SYNCS.PHASECHK.TRANS64 P0, [R3+URZ+0x80], R110 ;  /* 0x0000806e030085a7 */ /* 0x000f2400080010ff */
[----:B----4-:R-:W-:Y:S05]  /*8b40*/  @!P0 BRA `(.L_x_115) ;  /* 0xfffffffc00f08947 */ /* 0x010fea000383ffff */
[----:B------:R-:W-:Y:S05]  /*8b50*/  BRA `(.L_x_114) ;  /* 0xffffffe400487947 */ /* 0x000fea000383ffff */
        .weak           $__internal_0_$__cuda_sm10x_tcgen05_guardrail_trap_col_being_dealloced_not_returned_by_alloc
        .type           $__internal_0_$__cuda_sm10x_tcgen05_guardrail_trap_col_being_dealloced_not_returned_by_alloc,@function
        .size           $__internal_0_$__cuda_sm10x_tcgen05_guardrail_trap_col_being_dealloced_not_returned_by_alloc,($__internal_1_$__cuda_sm10x_tcgen05_guardrail_trap_phase_invalid_during_alloc - $__internal_0_$__cuda_sm10x_tcgen05_guardrail_trap_col_being_dealloced_not_returned_by_alloc)
$__internal_0_$__cuda_sm10x_tcgen05_guardrail_trap_col_being_dealloced_not_returned_by_alloc:
[----:B------:R-:W-:Y:S05]  /*8b60*/  BPT.TRAP 0x1 ;  /* 0x000000040000795c */ /* 0x000fea0000300000 */
[----:B------:R-:W-:-:S04]  /*8b70*/  HFMA2 R3, -RZ, RZ, 0, 0 ;  /* 0x00000000ff037431 */ /* 0x000fc800000001ff */
[----:B------:R-:W-:Y:S05]  /*8b80*/  RET.REL.NODEC R2 `(_ZN7cutlass13device_kernelINS_4gemm6kernel13GemmUniversalIN4cute5tupleIJiiiiEEENS1_10collective13CollectiveMmaINS1_35MainloopSm100TmaUmmaWarpSpecializedILi8ELi2ELi4ENS5_IJNS4_1CILi1EEENSA_ILi4EEESB_EEEEENS5_IJNSA_ILi128EEENSA_ILi64EEESG_EEENS_10bfloat16_tENS5_IJlSB_lEEESI_SJ_NS4_8TiledMMAINS4_8MMA_AtomIJNS4_20SM100_MMA_F16BF16_SSISI_SI_fLi128ELi64ELNS4_4UMMA5MajorE0ELSO_0ELNSN_7ScaleInE0ELSP_0EEEEEENS4_6LayoutINS5_IJSB_SB_SB_EEENS5_IJNSA_ILi0EEESU_SU_EEEEENS5_IJNS4_10UnderscoreESX_SX_EEEEENS4_23SM90_TMA_LOAD_MULTICASTENS4_14ComposedLayoutINS4_7SwizzleILi3ELi4ELi3EEENS4_18smem_ptr_flag_bitsILi16EEENSS_INS5_IJNSA_ILi8EEESG_EEENS5_IJSG_SB_EEEEEEEvNS4_8identityENS4_13SM90_TMA_LOADES1A_vS1B_EENS_8epilogue10collective18CollectiveEpilogueINS1E_23Sm100TmaWarpSpecializedILi3ELi2ELi32ELb1ELb0EEEJSH_NS5_IJNSS_ISF_SB_EENSS_INSA_ILi32EEESB_EEEEESI_SJ_SI_SJ_NS1E_6fusion15FusionCallbacksIS1I_NS1N_17LinearCombinationISI_fSI_fLNS_15FloatRoundStyleE2EEESH_S1M_JEEENS4_5SM1004TMEM4LOAD26SM100_TMEM_LOAD_32dp32b32xES1C_NS11_INS12_ILi2ELi4ELi3EEES15_NSS_INS5_IJS16_S1K_EEENS5_IJS1K_SB_EEEEEEENS4_39AutoVectorizingCopyWithAssumedAlignmentILi128EEENS4_14SM90_TMA_STOREES21_S23_S23_EEEvvEEEEvNT_6ParamsE) ;  /* 0xffffff74021c7950 */ /* 0x000fea0003c3ffff */
        .weak           $__internal_1_$__cuda_sm10x_tcgen05_guardrail_trap_phase_invalid_during_alloc
        .type           $__internal_1_$__cuda_sm10x_tcgen05_guardrail_trap_phase_invalid_during_alloc,@function
        .size           $__internal_1_$__cuda_sm10x_tcgen05_guardrail_trap_phase_invalid_during_alloc,($__internal_2_$__cuda_sm10x_tcgen05_guardrail_trap_unallocated_columns_being_dealloced - $__internal_1_$__cuda_sm10x_tcgen05_guardrail_trap_phase_invalid_during_alloc)
$__internal_1_$__cuda_sm10x_tcgen05_guardrail_trap_phase_invalid_during_alloc:
[----:B------:R-:W-:Y:S05]  /*8b90*/  BPT.TRAP 0x1 ;  /* 0x000000040000795c */ /* 0x000fea0000300000 */
[----:B------:R-:W-:-:S04]  /*8ba0*/  MOV R5, 0x0 ;  /* 0x0000000000057802 */ /* 0x000fc80000000f00 */
[----:B------:R-:W-:Y:S05]  /*8bb0*/  RET.REL.NODEC R4 `(_ZN7cutlass13device_kernelINS_4gemm6kernel13GemmUniversalIN4cute5tupleIJiiiiEEENS1_10collective13CollectiveMmaINS1_35MainloopSm100TmaUmmaWarpSpecializedILi8ELi2ELi4ENS5_IJNS4_1CILi1EEENSA_ILi4EEESB_EEEEENS5_IJNSA_ILi128EEENSA_ILi64EEESG_EEENS_10bfloat16_tENS5_IJlSB_lEEESI_SJ_NS4_8TiledMMAINS4_8MMA_AtomIJNS4_20SM100_MMA_F16BF16_SSISI_SI_fLi128ELi64ELNS4_4UMMA5MajorE0ELSO_0ELNSN_7ScaleInE0ELSP_0EEEEEENS4_6LayoutINS5_IJSB_SB_SB_EEENS5_IJNSA_ILi0EEESU_SU_EEEEENS5_IJNS4_10UnderscoreESX_SX_EEEEENS4_23SM90_TMA_LOAD_MULTICASTENS4_14ComposedLayoutINS4_7SwizzleILi3ELi4ELi3EEENS4_18smem_ptr_flag_bitsILi16EEENSS_INS5_IJNSA_ILi8EEESG_EEENS5_IJSG_SB_EEEEEEEvNS4_8identityENS4_13SM90_TMA_LOADES1A_vS1B_EENS_8epilogue10collective18CollectiveEpilogueINS1E_23Sm100TmaWarpSpecializedILi3ELi2ELi32ELb1ELb0EEEJSH_NS5_IJNSS_ISF_SB_EENSS_INSA_ILi32EEESB_EEEEESI_SJ_SI_SJ_NS1E_6fusion15FusionCallbacksIS1I_NS1N_17LinearCombinationISI_fSI_fLNS_15FloatRoundStyleE2EEESH_S1M_JEEENS4_5SM1004TMEM4LOAD26SM100_TMEM_LOAD_32dp32b32xES1C_NS11_INS12_ILi2ELi4ELi3EEES15_NSS_INS5_IJS16_S1K_EEENS5_IJS1K_SB_EEEEEEENS4_39AutoVectorizingCopyWithAssumedAlignmentILi128EEENS4_14SM90_TMA_STOREES21_S23_S23_EEEvvEEEEvNT_6ParamsE) ;  /* 0xffffff7404107950 */ /* 0x000fea0003c3ffff */
        .weak           $__internal_2_$__cuda_sm10x_tcgen05_guardrail_trap_unallocated_columns_being_dealloced
        .type           $__internal_2_$__cuda_sm10x_tcgen05_guardrail_trap_unallocated_columns_being_dealloced,@function
        .size           $__internal_2_$__cuda_sm10x_tcgen05_guardrail_trap_unallocated_columns_being_dealloced,(.L_x_174 - $__internal_2_$__cuda_sm10x_tcgen05_guardrail_trap_unallocated_columns_being_dealloced)
$__internal_2_$__cuda_sm10x_tcgen05_guardrail_trap_unallocated_columns_being_dealloced:
[----:B------:R-:W-:Y:S05]  /*8bc0*/  BPT.TRAP 0x1 ;  /* 0x000000040000795c */ /* 0x000fea0000300000 */
[----:B------:R-:W-:-:S04]  /*8bd0*/  HFMA2 R3, -RZ, RZ, 0, 0 ;  /* 0x00000000ff037431 */ /* 0x000fc800000001ff */
[----:B------:R-:W-:Y:S05]  /*8be0*/  RET.REL.NODEC R2 `(_ZN7cutlass13device_kernelINS_4gemm6kernel13GemmUniversalIN4cute5tupleIJiiiiEEENS1_10collective13CollectiveMmaINS1_35MainloopSm100TmaUmmaWarpSpecializedILi8ELi2ELi4ENS5_IJNS4_1CILi1EEENSA_ILi4EEESB_EEEEENS5_IJNSA_ILi128EEENSA_ILi64EEESG_EEENS_10bfloat16_tENS5_IJlSB_lEEESI_SJ_NS4_8TiledMMAINS4_8MMA_AtomIJNS4_20SM100_MMA_F16BF16_SSISI_SI_fLi128ELi64ELNS4_4UMMA5MajorE0ELSO_0ELNSN_7ScaleInE0ELSP_0EEEEEENS4_6LayoutINS5_IJSB_SB_SB_EEENS5_IJNSA_ILi0EEESU_SU_EEEEENS5_IJNS4_10UnderscoreESX_SX_EEEEENS4_23SM90_TMA_LOAD_MULTICASTENS4_14ComposedLayoutINS4_7SwizzleILi3ELi4ELi3EEENS4_18smem_ptr_flag_bitsILi16EEENSS_INS5_IJNSA_ILi8EEESG_EEENS5_IJSG_SB_EEEEEEEvNS4_8identityENS4_13SM90_TMA_LOADES1A_vS1B_EENS_8epilogue10collective18CollectiveEpilogueINS1E_23Sm100TmaWarpSpecializedILi3ELi2ELi32ELb1ELb0EEEJSH_NS5_IJNSS_ISF_SB_EENSS_INSA_ILi32EEESB_EEEEESI_SJ_SI_SJ_NS1E_6fusion15FusionCallbacksIS1I_NS1N_17LinearCombinationISI_fSI_fLNS_15FloatRoundStyleE2EEESH_S1M_JEEENS4_5SM1004TMEM4LOAD26SM100_TMEM_LOAD_32dp32b32xES1C_NS11_INS12_ILi2ELi4ELi3EEES15_NSS_INS5_IJS16_S1K_EEENS5_IJS1K_SB_EEEEEEENS4_39AutoVectorizingCopyWithAssumedAlignmentILi128EEENS4_14SM90_TMA_STOREES21_S23_S23_EEEvvEEEEvNT_6ParamsE) ;  /* 0xffffff7402047950 */ /* 0x000fea0003c3ffff */
.L_x_173:
[----:B------:R-:W-:-:S00]  /*8bf0*/  BRA `(.L_x_173) ;  /* 0xfffffffc00fc7947 */ /* 0x000fc0000383ffff */
[----:B------:R-:W-:-:S00]  /*8c00*/  NOP ;  /* 0x0000000000007918 */ /* 0x000fc00000000000 */
[----:B------:R-:W-:-:S00]  /*8c10*/  NOP ;  /* 0x0000000000007918 */ /* 0x000fc00000000000 */
[----:B------:R-:W-:-:S00]  /*8c20*/  NOP ;  /* 0x0000000000007918 */ /* 0x000fc00000000000 */
[----:B------:R-:W-:-:S00]  /*8c30*/  NOP ;  /* 0x0000000000007918 */ /* 0x000fc00000000000 */
[----:B------:R-:W-:-:S00]  /*8c40*/  NOP ;  /* 0x0000000000007918 */ /* 0x000fc00000000000 */
[----:B------:R-:W-:-:S00]  /*8c50*/  NOP ;  /* 0x0000000000007918 */ /* 0x000fc00000000000 */
[----:B------:R-:W-:-:S00]  /*8c60*/  NOP ;  /* 0x0000000000007918 */ /* 0x000fc00000000000 */
[----:B------:R-:W-:-:S00]  /*8c70*/  NOP ;  /* 0x0000000000007918 */ /* 0x000fc00000000000 */
.L_x_174:


//--------------------- .nv.global.init           --------------------------
	.section	.nv.global.init,"aw",@progbits
.nv.global.init:
	.type		$str$27,@object
	.size		$str$27,($str$28 - $str$27)
$str$27:
        /*0000*/ 	.byte	0x28, 0x61, 0x64, 0x64, 0x72, 0x65, 0x73, 0x73, 0x20, 0x26, 0x20, 0x6d, 0x61, 0x73, 0x6b, 0x29
        /*0010*/ 	.byte	0x20, 0x3d, 0x3d, 0x20, 0x30, 0x00
	.type		$str$28,@object
	.size		$str$28,($str$26 - $str$28)
$str$28:
        /*0016*/ 	.byte	0x2f, 0x74, 0x6d, 0x70, 0x2f, 0x63, 0x75, 0x74, 0x6c, 0x61, 0x73, 0x73, 0x5f, 0x73, 0x77, 0x65
        /*0026*/ 	.byte	0x65, 0x70, 0x5f, 0x73, 0x72, 0x63, 0x2f, 0x69, 0x6e, 0x63, 0x6c, 0x75, 0x64, 0x65, 0x2f, 0x63
        /*0036*/ 	.byte	0x75, 0x74, 0x65, 0x2f, 0x70, 0x6f, 0x69, 0x6e, 0x74, 0x65, 0x72, 0x5f, 0x66, 0x6c, 0x61, 0x67
        /*0046*/ 	.byte	0x67, 0x65, 0x64, 0x2e, 0x68, 0x70, 0x70, 0x00
	.type		$str$26,@object
	.size		$str$26,($str$25 - $str$26)
$str$26:
        /*004e*/ 	.byte	0x2f, 0x74, 0x6d, 0x70, 0x2f, 0x63, 0x75, 0x74, 0x6c, 0x61, 0x73, 0x73, 0x5f, 0x73, 0x77, 0x65
        /*005e*/ 	.byte	0x65, 0x70, 0x5f, 0x73, 0x72, 0x63, 0x2f, 0x69, 0x6e, 0x63, 0x6c, 0x75, 0x64, 0x65, 0x2f, 0x63
        /*006e*/ 	.byte	0x75, 0x74, 0x65, 0x2f, 0x61, 0x74, 0x6f, 0x6d, 0x2f, 0x63, 0x6f, 0x70, 0x79, 0x5f, 0x74, 0x72
        /*007e*/ 	.byte	0x61, 0x69, 0x74, 0x73, 0x5f, 0x73, 0x6d, 0x31, 0x30, 0x30, 0x2e, 0x68, 0x70, 0x70, 0x00
	.type		$str$25,@object
	.size		$str$25,(__unnamed_1 - $str$25)
$str$25:
        /*008d*/ 	.byte	0x28, 0x28, 0x75, 0x69, 0x6e, 0x74, 0x33, 0x32, 0x5f, 0x74, 0x28, 0x74, 0x68, 0x72, 0x65, 0x61
        /*009d*/ 	.byte	0x64, 0x49, 0x64, 0x78, 0x2e, 0x78, 0x29, 0x20, 0x2f, 0x20, 0x33, 0x32, 0x29, 0x20, 0x25, 0x20
        /*00ad*/ 	.byte	0x34, 0x29, 0x20, 0x3d, 0x3d, 0x20, 0x28, 0x28, 0x28, 0x74, 0x6d, 0x65, 0x6d, 0x5f, 0x61, 0x64
        /*00bd*/ 	.byte	0x64, 0x72, 0x20, 0x3e, 0x3e, 0x20, 0x31, 0x36, 0x29, 0x20, 0x2f, 0x20, 0x33, 0x32, 0x29, 0x20
        /*00cd*/ 	.byte	0x25, 0x20, 0x34, 0x29, 0x00
	.type		__unnamed_1,@object
	.size		__unnamed_1,(__unnamed_2 - __unnamed_1)
__unnamed_1:
        /*00d2*/ 	.byte	0x61, 0x75, 0x74, 0x6f, 0x20, 0x63, 0x75, 0x74, 0x65, 0x3a, 0x3a, 0x61, 0x73, 0x5f, 0x70, 0x6f
        /* <DEDUP_REMOVED lines=24> */
        /*0262*/ 	.byte	0x34, 0x30, 0x39, 0x36, 0x3e, 0x3e, 0x3e, 0x3e, 0x5d, 0x00
	.type		__unnamed_2,@object
	.size		__unnamed_2,(.L_2 - __unnamed_2)
__unnamed_2:
        /* <DEDUP_REMOVED lines=42> */
        /*050c*/ 	.byte	0x3e, 0x3e, 0x5d, 0x00
.L_2:


//--------------------- .nv.shared._ZN7cutlass13device_kernelINS_4gemm6kernel13GemmUniversalIN4cute5tupleIJiiiiEEENS1_10collective13CollectiveMmaINS1_35MainloopSm100TmaUmmaWarpSpecializedILi8ELi2ELi4ENS5_IJNS4_1CILi1EEENSA_ILi4EEESB_EEEEENS5_IJNSA_ILi128EEENSA_ILi64EEESG_EEENS_10bfloat16_tENS5_IJlSB_lEEESI_SJ_NS4_8TiledMMAINS4_8MMA_AtomIJNS4_20SM100_MMA_F16BF16_SSISI_SI_fLi128ELi64ELNS4_4UMMA5MajorE0ELSO_0ELNSN_7ScaleInE0ELSP_0EEEEEENS4_6LayoutINS5_IJSB_SB_SB_EEENS5_IJNSA_ILi0EEESU_SU_EEEEENS5_IJNS4_10UnderscoreESX_SX_EEEEENS4_23SM90_TMA_LOAD_MULTICASTENS4_14ComposedLayoutINS4_7SwizzleILi3ELi4ELi3EEENS4_18smem_ptr_flag_bitsILi16EEENSS_INS5_IJNSA_ILi8EEESG_EEENS5_IJSG_SB_EEEEEEEvNS4_8identityENS4_13SM90_TMA_LOADES1A_vS1B_EENS_8epilogue10collective18CollectiveEpilogueINS1E_23Sm100TmaWarpSpecializedILi3ELi2ELi32ELb1ELb0EEEJSH_NS5_IJNSS_ISF_SB_EENSS_INSA_ILi32EEESB_EEEEESI_SJ_SI_SJ_NS1E_6fusion15FusionCallbacksIS1I_NS1N_17LinearCombinationISI_fSI_fLNS_15FloatRoundStyleE2EEESH_S1M_JEEENS4_5SM1004TMEM4LOAD26SM100_TMEM_LOAD_32dp32b32xES1C_NS11_INS12_ILi2ELi4ELi3EEES15_NSS_INS5_IJS16_S1K_EEENS5_IJS1K_SB_EEEEEEENS4_39AutoVectorizingCopyWithAssumedAlignmentILi128EEENS4_14SM90_TMA_STOREES21_S23_S23_EEEvvEEEEvNT_6ParamsE --------------------------
	.section	.nv.shared._ZN7cutlass13device_kernelINS_4gemm6kernel13GemmUniversalIN4cute5tupleIJiiiiEEENS1_10collective13CollectiveMmaINS1_35MainloopSm100TmaUmmaWarpSpecializedILi8ELi2ELi4ENS5_IJNS4_1CILi1EEENSA_ILi4EEESB_EEEEENS5_IJNSA_ILi128EEENSA_ILi64EEESG_EEENS_10bfloat16_tENS5_IJlSB_lEEESI_SJ_NS4_8TiledMMAINS4_8MMA_AtomIJNS4_20SM100_MMA_F16BF16_SSISI_SI_fLi128ELi64ELNS4_4UMMA5MajorE0ELSO_0ELNSN_7ScaleInE0ELSP_0EEEEEENS4_6LayoutINS5_IJSB_SB_SB_EEENS5_IJNSA_ILi0EEESU_SU_EEEEENS5_IJNS4_10UnderscoreESX_SX_EEEEENS4_23SM90_TMA_LOAD_MULTICASTENS4_14ComposedLayoutINS4_7SwizzleILi3ELi4ELi3EEENS4_18smem_ptr_flag_bitsILi16EEENSS_INS5_IJNSA_ILi8EEESG_EEENS5_IJSG_SB_EEEEEEEvNS4_8identityENS4_13SM90_TMA_LOADES1A_vS1B_EENS_8epilogue10collective18CollectiveEpilogueINS1E_23Sm100TmaWarpSpecializedILi3ELi2ELi32ELb1ELb0EEEJSH_NS5_IJNSS_ISF_SB_EENSS_INSA_ILi32EEESB_EEEEESI_SJ_SI_SJ_NS1E_6fusion15FusionCallbacksIS1I_NS1N_17LinearCombinationISI_fSI_fLNS_15FloatRoundStyleE2EEESH_S1M_JEEENS4_5SM1004TMEM4LOAD26SM100_TMEM_LOAD_32dp32b32xES1C_NS11_INS12_ILi2ELi4ELi3EEES15_NSS_INS5_IJS16_S1K_EEENS5_IJS1K_SB_EEEEEEENS4_39AutoVectorizingCopyWithAssumedAlignmentILi128EEENS4_14SM90_TMA_STOREES21_S23_S23_EEEvvEEEEvNT_6ParamsE,"aw",@nobits
	.sectionflags	@""
	.align	16
	.zero		1024


//--------------------- .nv.shared.reserved.0     --------------------------
	.section	.nv.shared.reserved.0,"aw",@nobits
	.weak		__nv_reservedSMEM_offset_0_alias
	.size		__nv_reservedSMEM_offset_0_alias, 0, 64
	.other		__nv_reservedSMEM_offset_0_alias,@"STO_CUDA_RESERVED_SHARED STV_DEFAULT"
__nv_reservedSMEM_offset_0_alias:
	.zero		0
.nv.shared.reserved.0:
	.zero		64
	.weak		__nv_reservedSMEM_tcgen05_partition
	.type		__nv_reservedSMEM_tcgen05_partition,@object
	.size		__nv_reservedSMEM_tcgen05_partition,(.L_0 - __nv_reservedSMEM_tcgen05_partition)
__nv_reservedSMEM_tcgen05_partition:
	.zero		32
.L_0:


//--------------------- .nv.global                --------------------------
	.section	.nv.global,"aw",@nobits
.nv.global:
	.type		_ZN40_INTERNAL_4038f07e_4_k_cu_66b54041_319884cute1_E,@object
	.size		_ZN40_INTERNAL_4038f07e_4_k_cu_66b54041_319884cute1_E,(_ZN40_INTERNAL_4038f07e_4_k_cu_66b54041_319884cuda3std3__45__cpo6cbeginE - _ZN40_INTERNAL_4038f07e_4_k_cu_66b54041_319884cute1_E)
_ZN40_INTERNAL_4038f07e_4_k_cu_66b54041_319884cute1_E:
	.zero		1
	.type		_ZN40_INTERNAL_4038f07e_4_k_cu_66b54041_319884cuda3std3__45__cpo6cbeginE,@object
	.size		_ZN40_INTERNAL_4038f07e_4_k_cu_66b54041_319884cuda3std3__45__cpo6cbeginE,(_ZN40_INTERNAL_4038f07e_4_k_cu_66b54041_319884cuda3std3__48in_placeE - _ZN40_INTERNAL_4038f07e_4_k_cu_66b54041_319884cuda3std3__45__cpo6cbeginE)
_ZN40_INTERNAL_4038f07e_4_k_cu_66b54041_319884cuda3std3__45__cpo6cbeginE:
	.zero		1
	.type		_ZN40_INTERNAL_4038f07e_4_k_cu_66b54041_319884cuda3std3__48in_placeE,@object
	.size		_ZN40_INTERNAL_4038f07e_4_k_cu_66b54041_319884cuda3std3__48in_placeE,(_ZN40_INTERNAL_4038f07e_4_k_cu_66b54041_319884cuda3std6ranges3__45__cpo9iter_moveE - _ZN40_INTERNAL_4038f07e_4_k_cu_66b54041_319884cuda3std3__48in_placeE)
_ZN40_INTERNAL_4038f07e_4_k_cu_66b54041_319884cuda3std3__48in_placeE:
	.zero		1
	.type		_ZN40_INTERNAL_4038f07e_4_k_cu_66b54041_319884cuda3std6ranges3__45__cpo9iter_moveE,@object
	.size		_ZN40_INTERNAL_4038f07e_4_k_cu_66b54041_319884cuda3std6ranges3__45__cpo9iter_moveE,(_ZN40_INTERNAL_4038f07e_4_k_cu_66b54041_319884cuda3std3__45__cpo5beginE - _ZN40_INTERNAL_4038f07e_4_k_cu_66b54041_319884cuda3std6ranges3__45__cpo9iter_moveE)
_ZN40_INTERNAL_4038f07e_4_k_cu_66b54041_319884cuda3std6ranges3__45__cpo9iter_moveE:
	.zero		1
	.type		_ZN40_INTERNAL_4038f07e_4_k_cu_66b54041_319884cuda3std3__45__cpo5beginE,@object
	.size		_ZN40_INTERNAL_4038f07e_4_k_cu_66b54041_319884cuda3std3__45__cpo5beginE,(_ZN40_INTERNAL_4038f07e_4_k_cu_66b54041_319884cuda3std3__442_GLOBAL__N__4038f07e_4_k_cu_66b54041_319886ignoreE - _ZN40_INTERNAL_4038f07e_4_k_cu_66b54041_319884cuda3std3__45__cpo5beginE)
_ZN40_INTERNAL_4038f07e_4_k_cu_66b54041_319884cuda3std3__45__cpo5beginE:
	.zero		1
	.type		_ZN40_INTERNAL_4038f07e_4_k_cu_66b54041_319884cuda3std3__442_GLOBAL__N__4038f07e_4_k_cu_66b54041_319886ignoreE,@object
	.size		_ZN40_INTERNAL_4038f07e_4_k_cu_66b54041_319884cuda3std3__442_GLOBAL__N__4038f07e_4_k_cu_66b54041_319886ignoreE,(_ZN40_INTERNAL_4038f07e_4_k_cu_66b54041_319884cute7productE - _ZN40_INTERNAL_4038f07e_4_k_cu_66b54041_319884cuda3std3__442_GLOBAL__N__4038f07e_4_k_cu_66b54041_319886ignoreE)
_ZN40_INTERNAL_4038f07e_4_k_cu_66b54041_319884cuda3std3__442_GLOBAL__N__4038f07e_4_k_cu_66b54041_319886ignoreE:
	.zero		1
	.type		_ZN40_INTERNAL_4038f07e_4_k_cu_66b54041_319884cute7productE,@object
	.size		_ZN40_INTERNAL_4038f07e_4_k_cu_66b54041_319884cute7productE,(_ZN40_INTERNAL_4038f07e_4_k_cu_66b54041_319884cuda3std3__45__cpo3endE - _ZN40_INTERNAL_4038f07e_4_k_cu_66b54041_319884cute7productE)
_ZN40_INTERNAL_4038f07e_4_k_cu_66b54041_319884cute7productE:
	.zero		1
	.type		_ZN40_INTERNAL_4038f07e_4_k_cu_66b54041_319884cuda3std3__45__cpo3endE,@object
	.size		_ZN40_INTERNAL_4038f07e_4_k_cu_66b54041_319884cuda3std3__45__cpo3endE,(_ZN40_INTERNAL_4038f07e_4_k_cu_66b54041_319884cuda3std3__419piecewise_constructE - _ZN40_INTERNAL_4038f07e_4_k_cu_66b54041_319884cuda3std3__45__cpo3endE)
_ZN40_INTERNAL_4038f07e_4_k_cu_66b54041_319884cuda3std3__45__cpo3endE:
	.zero		1
	.type		_ZN40_INTERNAL_4038f07e_4_k_cu_66b54041_319884cuda3std3__419piecewise_constructE,@object
	.size		_ZN40_INTERNAL_4038f07e_4_k_cu_66b54041_319884cuda3std3__419piecewise_constructE,(_ZN40_INTERNAL_4038f07e_4_k_cu_66b54041_319884cuda3std3__45__cpo4cendE - _ZN40_INTERNAL_4038f07e_4_k_cu_66b54041_319884cuda3std3__419piecewise_constructE)
_ZN40_INTERNAL_4038f07e_4_k_cu_66b54041_319884cuda3std3__419piecewise_constructE:
	.zero		1
	.type		_ZN40_INTERNAL_4038f07e_4_k_cu_66b54041_319884cuda3std3__45__cpo4cendE,@object
	.size		_ZN40_INTERNAL_4038f07e_4_k_cu_66b54041_319884cuda3std3__45__cpo4cendE,(_ZN40_INTERNAL_4038f07e_4_k_cu_66b54041_319884cuda3std6ranges3__45__cpo4swapE - _ZN40_INTERNAL_4038f07e_4_k_cu_66b54041_319884cuda3std3__45__cpo4cendE)
_ZN40_INTERNAL_4038f07e_4_k_cu_66b54041_319884cuda3std3__45__cpo4cendE:
	.zero		1
	.type		_ZN40_INTERNAL_4038f07e_4_k_cu_66b54041_319884cuda3std6ranges3__45__cpo4swapE,@object
	.size		_ZN40_INTERNAL_4038f07e_4_k_cu_66b54041_319884cuda3std6ranges3__45__cpo4swapE,(.L_10 - _ZN40_INTERNAL_4038f07e_4_k_cu_66b54041_319884cuda3std6ranges3__45__cpo4swapE)
_ZN40_INTERNAL_4038f07e_4_k_cu_66b54041_319884cuda3std6ranges3__45__cpo4swapE:
	.zero		1
.L_10:


//--------------------- .nv.constant0._ZN7cutlass13device_kernelINS_4gemm6kernel13GemmUniversalIN4cute5tupleIJiiiiEEENS1_10collective13CollectiveMmaINS1_35MainloopSm100TmaUmmaWarpSpecializedILi8ELi2ELi4ENS5_IJNS4_1CILi1EEENSA_ILi4EEESB_EEEEENS5_IJNSA_ILi128EEENSA_ILi64EEESG_EEENS_10bfloat16_tENS5_IJlSB_lEEESI_SJ_NS4_8TiledMMAINS4_8MMA_AtomIJNS4_20SM100_MMA_F16BF16_SSISI_SI_fLi128ELi64ELNS4_4UMMA5MajorE0ELSO_0ELNSN_7ScaleInE0ELSP_0EEEEEENS4_6LayoutINS5_IJSB_SB_SB_EEENS5_IJNSA_ILi0EEESU_SU_EEEEENS5_IJNS4_10UnderscoreESX_SX_EEEEENS4_23SM90_TMA_LOAD_MULTICASTENS4_14ComposedLayoutINS4_7SwizzleILi3ELi4ELi3EEENS4_18smem_ptr_flag_bitsILi16EEENSS_INS5_IJNSA_ILi8EEESG_EEENS5_IJSG_SB_EEEEEEEvNS4_8identityENS4_13SM90_TMA_LOADES1A_vS1B_EENS_8epilogue10collective18CollectiveEpilogueINS1E_23Sm100TmaWarpSpecializedILi3ELi2ELi32ELb1ELb0EEEJSH_NS5_IJNSS_ISF_SB_EENSS_INSA_ILi32EEESB_EEEEESI_SJ_SI_SJ_NS1E_6fusion15FusionCallbacksIS1I_NS1N_17LinearCombinationISI_fSI_fLNS_15FloatRoundStyleE2EEESH_S1M_JEEENS4_5SM1004TMEM4LOAD26SM100_TMEM_LOAD_32dp32b32xES1C_NS11_INS12_ILi2ELi4ELi3EEES15_NSS_INS5_IJS16_S1K_EEENS5_IJS1K_SB_EEEEEEENS4_39AutoVectorizingCopyWithAssumedAlignmentILi128EEENS4_14SM90_TMA_STOREES21_S23_S23_EEEvvEEEEvNT_6ParamsE --------------------------
	.section	.nv.constant0._ZN7cutlass13device_kernelINS_4gemm6kernel13GemmUniversalIN4cute5tupleIJiiiiEEENS1_10collective13CollectiveMmaINS1_35MainloopSm100TmaUmmaWarpSpecializedILi8ELi2ELi4ENS5_IJNS4_1CILi1EEENSA_ILi4EEESB_EEEEENS5_IJNSA_ILi128EEENSA_ILi64EEESG_EEENS_10bfloat16_tENS5_IJlSB_lEEESI_SJ_NS4_8TiledMMAINS4_8MMA_AtomIJNS4_20SM100_MMA_F16BF16_SSISI_SI_fLi128ELi64ELNS4_4UMMA5MajorE0ELSO_0ELNSN_7ScaleInE0ELSP_0EEEEEENS4_6LayoutINS5_IJSB_SB_SB_EEENS5_IJNSA_ILi0EEESU_SU_EEEEENS5_IJNS4_10UnderscoreESX_SX_EEEEENS4_23SM90_TMA_LOAD_MULTICASTENS4_14ComposedLayoutINS4_7SwizzleILi3ELi4ELi3EEENS4_18smem_ptr_flag_bitsILi16EEENSS_INS5_IJNSA_ILi8EEESG_EEENS5_IJSG_SB_EEEEEEEvNS4_8identityENS4_13SM90_TMA_LOADES1A_vS1B_EENS_8epilogue10collective18CollectiveEpilogueINS1E_23Sm100TmaWarpSpecializedILi3ELi2ELi32ELb1ELb0EEEJSH_NS5_IJNSS_ISF_SB_EENSS_INSA_ILi32EEESB_EEEEESI_SJ_SI_SJ_NS1E_6fusion15FusionCallbacksIS1I_NS1N_17LinearCombinationISI_fSI_fLNS_15FloatRoundStyleE2EEESH_S1M_JEEENS4_5SM1004TMEM4LOAD26SM100_TMEM_LOAD_32dp32b32xES1C_NS11_INS12_ILi2ELi4ELi3EEES15_NSS_INS5_IJS16_S1K_EEENS5_IJS1K_SB_EEEEEEENS4_39AutoVectorizingCopyWithAssumedAlignmentILi128EEENS4_14SM90_TMA_STOREES21_S23_S23_EEEvvEEEEvNT_6ParamsE,"a",@progbits
	.sectionflags	@""
	.align	4
.nv.constant0._ZN7cutlass13device_kernelINS_4gemm6kernel13GemmUniversalIN4cute5tupleIJiiiiEEENS1_10collective13CollectiveMmaINS1_35MainloopSm100TmaUmmaWarpSpecializedILi8ELi2ELi4ENS5_IJNS4_1CILi1EEENSA_ILi4EEESB_EEEEENS5_IJNSA_ILi128EEENSA_ILi64EEESG_EEENS_10bfloat16_tENS5_IJlSB_lEEESI_SJ_NS4_8TiledMMAINS4_8MMA_AtomIJNS4_20SM100_MMA_F16BF16_SSISI_SI_fLi128ELi64ELNS4_4UMMA5MajorE0ELSO_0ELNSN_7ScaleInE0ELSP_0EEEEEENS4_6LayoutINS5_IJSB_SB_SB_EEENS5_IJNSA_ILi0EEESU_SU_EEEEENS5_IJNS4_10UnderscoreESX_SX_EEEEENS4_23SM90_TMA_LOAD_MULTICASTENS4_14ComposedLayoutINS4_7SwizzleILi3ELi4ELi3EEENS4_18smem_ptr_flag_bitsILi16EEENSS_INS5_IJNSA_ILi8EEESG_EEENS5_IJSG_SB_EEEEEEEvNS4_8identityENS4_13SM90_TMA_LOADES1A_vS1B_EENS_8epilogue10collective18CollectiveEpilogueINS1E_23Sm100TmaWarpSpecializedILi3ELi2ELi32ELb1ELb0EEEJSH_NS5_IJNSS_ISF_SB_EENSS_INSA_ILi32EEESB_EEEEESI_SJ_SI_SJ_NS1E_6fusion15FusionCallbacksIS1I_NS1N_17LinearCombinationISI_fSI_fLNS_15FloatRoundStyleE2EEESH_S1M_JEEENS4_5SM1004TMEM4LOAD26SM100_TMEM_LOAD_32dp32b32xES1C_NS11_INS12_ILi2ELi4ELi3EEES15_NSS_INS5_IJS16_S1K_EEENS5_IJS1K_SB_EEEEEEENS4_39AutoVectorizingCopyWithAssumedAlignmentILi128EEENS4_14SM90_TMA_STOREES21_S23_S23_EEEvvEEEEvNT_6ParamsE:
	.zero		2944


//--------------------- SYMBOLS --------------------------

	.type		.nv.reservedSmem.offset0,@object
	.size		.nv.reservedSmem.offset0,0x4
	.type		.nv.reservedSmem.cap,@object
	.size		.nv.reservedSmem.cap,0x4
	.type		__assertfail,@function
